//
// Generated by NVIDIA NVVM Compiler
//
// Compiler Build ID: CL-36424714
// Cuda compilation tools, release 13.0, V13.0.88
// Based on NVVM 20.0.0
//

.version 9.0
.target sm_100
.address_size 64

	// .globl	_Z18init_one_on_devicePfi
// _ZZ19array_sum_blockwisePfiS_E5cache has been demoted

.visible .entry _Z18init_one_on_devicePfi(
	.param .u64 .ptr .align 1 _Z18init_one_on_devicePfi_param_0,
	.param .u32 _Z18init_one_on_devicePfi_param_1
)
{
	.reg .pred 	%p<3>;
	.reg .b32 	%r<12>;
	.reg .b64 	%rd<5>;

	ld.param.u64 	%rd2, [_Z18init_one_on_devicePfi_param_0];
	ld.param.u32 	%r6, [_Z18init_one_on_devicePfi_param_1];
	mov.u32 	%r7, %ctaid.x;
	mov.u32 	%r1, %ntid.x;
	mov.u32 	%r8, %tid.x;
	mad.lo.s32 	%r11, %r7, %r1, %r8;
	setp.ge.s32 	%p1, %r11, %r6;
	@%p1 bra 	$L__BB0_3;
	mov.u32 	%r9, %nctaid.x;
	mul.lo.s32 	%r3, %r1, %r9;
	cvta.to.global.u64 	%rd1, %rd2;
$L__BB0_2:
	mul.wide.s32 	%rd3, %r11, 4;
	add.s64 	%rd4, %rd1, %rd3;
	mov.b32 	%r10, 1065353216;
	st.global.u32 	[%rd4], %r10;
	add.s32 	%r11, %r11, %r3;
	setp.lt.s32 	%p2, %r11, %r6;
	@%p2 bra 	$L__BB0_2;
$L__BB0_3:
	ret;

}
	// .globl	_Z19find_faces_in_graphPiS_S_S_S_PcS_i
.visible .entry _Z19find_faces_in_graphPiS_S_S_S_PcS_i(
	.param .u64 .ptr .align 1 _Z19find_faces_in_graphPiS_S_S_S_PcS_i_param_0,
	.param .u64 .ptr .align 1 _Z19find_faces_in_graphPiS_S_S_S_PcS_i_param_1,
	.param .u64 .ptr .align 1 _Z19find_faces_in_graphPiS_S_S_S_PcS_i_param_2,
	.param .u64 .ptr .align 1 _Z19find_faces_in_graphPiS_S_S_S_PcS_i_param_3,
	.param .u64 .ptr .align 1 _Z19find_faces_in_graphPiS_S_S_S_PcS_i_param_4,
	.param .u64 .ptr .align 1 _Z19find_faces_in_graphPiS_S_S_S_PcS_i_param_5,
	.param .u64 .ptr .align 1 _Z19find_faces_in_graphPiS_S_S_S_PcS_i_param_6,
	.param .u32 _Z19find_faces_in_graphPiS_S_S_S_PcS_i_param_7
)
{
	.reg .pred 	%p<12>;
	.reg .b16 	%rs<6>;
	.reg .b32 	%r<37>;
	.reg .b64 	%rd<39>;

	ld.param.u64 	%rd19, [_Z19find_faces_in_graphPiS_S_S_S_PcS_i_param_0];
	ld.param.u64 	%rd20, [_Z19find_faces_in_graphPiS_S_S_S_PcS_i_param_1];
	ld.param.u64 	%rd21, [_Z19find_faces_in_graphPiS_S_S_S_PcS_i_param_2];
	ld.param.u64 	%rd16, [_Z19find_faces_in_graphPiS_S_S_S_PcS_i_param_3];
	ld.param.u64 	%rd17, [_Z19find_faces_in_graphPiS_S_S_S_PcS_i_param_4];
	ld.param.u64 	%rd22, [_Z19find_faces_in_graphPiS_S_S_S_PcS_i_param_5];
	ld.param.u64 	%rd18, [_Z19find_faces_in_graphPiS_S_S_S_PcS_i_param_6];
	ld.param.u32 	%r18, [_Z19find_faces_in_graphPiS_S_S_S_PcS_i_param_7];
	cvta.to.global.u64 	%rd1, %rd22;
	cvta.to.global.u64 	%rd2, %rd19;
	cvta.to.global.u64 	%rd3, %rd20;
	cvta.to.global.u64 	%rd4, %rd21;
	mov.u32 	%r19, %tid.x;
	mov.u32 	%r1, %ntid.x;
	mov.u32 	%r20, %ctaid.x;
	mad.lo.s32 	%r32, %r1, %r20, %r19;
	setp.ge.s32 	%p1, %r32, %r18;
	@%p1 bra 	$L__BB1_17;
	mov.u32 	%r21, %nctaid.x;
	mul.lo.s32 	%r3, %r21, %r1;
	cvta.to.global.u64 	%rd5, %rd16;
	cvta.to.global.u64 	%rd6, %rd17;
	cvta.to.global.u64 	%rd7, %rd18;
$L__BB1_2:
	mul.wide.s32 	%rd23, %r32, 4;
	add.s64 	%rd24, %rd5, %rd23;
	ld.global.u32 	%r5, [%rd24];
	add.s64 	%rd25, %rd6, %rd23;
	ld.global.u32 	%r6, [%rd25];
	mul.wide.s32 	%rd8, %r32, 10000;
	mul.wide.s32 	%rd26, %r5, 4;
	add.s64 	%rd9, %rd4, %rd26;
	ld.global.u32 	%r33, [%rd9];
	setp.lt.s32 	%p2, %r33, 1;
	@%p2 bra 	$L__BB1_8;
	add.s64 	%rd10, %rd3, %rd26;
	mov.b32 	%r34, 0;
$L__BB1_4:
	ld.global.u32 	%r23, [%rd10];
	add.s32 	%r24, %r23, %r34;
	mul.wide.s32 	%rd28, %r24, 4;
	add.s64 	%rd29, %rd2, %rd28;
	ld.global.u32 	%r10, [%rd29];
	setp.eq.s32 	%p3, %r10, %r6;
	@%p3 bra 	$L__BB1_7;
	cvt.s64.s32 	%rd30, %r10;
	add.s64 	%rd31, %rd8, %rd30;
	add.s64 	%rd14, %rd1, %rd31;
	ld.global.u8 	%rs1, [%rd14];
	setp.ne.s16 	%p4, %rs1, 0;
	@%p4 bra 	$L__BB1_7;
	mov.b16 	%rs2, 2;
	st.global.u8 	[%rd14], %rs2;
	ld.global.u32 	%r33, [%rd9];
$L__BB1_7:
	add.s32 	%r34, %r34, 1;
	setp.lt.s32 	%p5, %r34, %r33;
	@%p5 bra 	$L__BB1_4;
$L__BB1_8:
	mul.wide.s32 	%rd32, %r6, 4;
	add.s64 	%rd11, %rd4, %rd32;
	ld.global.u32 	%r25, [%rd11];
	setp.lt.s32 	%p6, %r25, 1;
	@%p6 bra 	$L__BB1_16;
	add.s64 	%rd12, %rd3, %rd32;
	mul.wide.s32 	%rd34, %r32, 4;
	add.s64 	%rd13, %rd7, %rd34;
	mov.b32 	%r36, 0;
$L__BB1_10:
	ld.global.u32 	%r27, [%rd12];
	add.s32 	%r28, %r27, %r36;
	mul.wide.s32 	%rd35, %r28, 4;
	add.s64 	%rd36, %rd2, %rd35;
	ld.global.u32 	%r15, [%rd36];
	setp.eq.s32 	%p7, %r15, %r5;
	@%p7 bra 	$L__BB1_15;
	cvt.s64.s32 	%rd37, %r15;
	add.s64 	%rd38, %rd8, %rd37;
	add.s64 	%rd15, %rd1, %rd38;
	ld.global.u8 	%rs3, [%rd15];
	setp.eq.s16 	%p8, %rs3, 2;
	@%p8 bra 	$L__BB1_14;
	setp.ne.s16 	%p9, %rs3, 0;
	@%p9 bra 	$L__BB1_15;
	mov.b16 	%rs5, 3;
	st.global.u8 	[%rd15], %rs5;
	bra.uni 	$L__BB1_15;
$L__BB1_14:
	mov.b16 	%rs4, 1;
	st.global.u8 	[%rd15], %rs4;
	ld.global.u32 	%r29, [%rd13];
	add.s32 	%r30, %r29, 1;
	st.global.u32 	[%rd13], %r30;
$L__BB1_15:
	add.s32 	%r36, %r36, 1;
	ld.global.u32 	%r31, [%rd11];
	setp.lt.s32 	%p10, %r36, %r31;
	@%p10 bra 	$L__BB1_10;
$L__BB1_16:
	add.s32 	%r32, %r32, %r3;
	setp.lt.s32 	%p11, %r32, %r18;
	@%p11 bra 	$L__BB1_2;
$L__BB1_17:
	ret;

}
	// .globl	_Z21calc_forman_curvaturePiS_S_S_S_PcS_PfS1_i
.visible .entry _Z21calc_forman_curvaturePiS_S_S_S_PcS_PfS1_i(
	.param .u64 .ptr .align 1 _Z21calc_forman_curvaturePiS_S_S_S_PcS_PfS1_i_param_0,
	.param .u64 .ptr .align 1 _Z21calc_forman_curvaturePiS_S_S_S_PcS_PfS1_i_param_1,
	.param .u64 .ptr .align 1 _Z21calc_forman_curvaturePiS_S_S_S_PcS_PfS1_i_param_2,
	.param .u64 .ptr .align 1 _Z21calc_forman_curvaturePiS_S_S_S_PcS_PfS1_i_param_3,
	.param .u64 .ptr .align 1 _Z21calc_forman_curvaturePiS_S_S_S_PcS_PfS1_i_param_4,
	.param .u64 .ptr .align 1 _Z21calc_forman_curvaturePiS_S_S_S_PcS_PfS1_i_param_5,
	.param .u64 .ptr .align 1 _Z21calc_forman_curvaturePiS_S_S_S_PcS_PfS1_i_param_6,
	.param .u64 .ptr .align 1 _Z21calc_forman_curvaturePiS_S_S_S_PcS_PfS1_i_param_7,
	.param .u64 .ptr .align 1 _Z21calc_forman_curvaturePiS_S_S_S_PcS_PfS1_i_param_8,
	.param .u32 _Z21calc_forman_curvaturePiS_S_S_S_PcS_PfS1_i_param_9
)
{
	.reg .pred 	%p<49>;
	.reg .b16 	%rs<16>;
	.reg .b32 	%r<151>;
	.reg .b32 	%f<13>;
	.reg .b64 	%rd<100>;

	ld.param.u64 	%rd18, [_Z21calc_forman_curvaturePiS_S_S_S_PcS_PfS1_i_param_0];
	ld.param.u64 	%rd19, [_Z21calc_forman_curvaturePiS_S_S_S_PcS_PfS1_i_param_1];
	ld.param.u64 	%rd20, [_Z21calc_forman_curvaturePiS_S_S_S_PcS_PfS1_i_param_2];
	ld.param.u64 	%rd16, [_Z21calc_forman_curvaturePiS_S_S_S_PcS_PfS1_i_param_4];
	ld.param.u64 	%rd21, [_Z21calc_forman_curvaturePiS_S_S_S_PcS_PfS1_i_param_5];
	ld.param.u32 	%r81, [_Z21calc_forman_curvaturePiS_S_S_S_PcS_PfS1_i_param_9];
	cvta.to.global.u64 	%rd1, %rd21;
	cvta.to.global.u64 	%rd2, %rd18;
	cvta.to.global.u64 	%rd3, %rd19;
	cvta.to.global.u64 	%rd4, %rd20;
	mov.u32 	%r82, %tid.x;
	mov.u32 	%r1, %ntid.x;
	mov.u32 	%r83, %ctaid.x;
	mad.lo.s32 	%r121, %r1, %r83, %r82;
	setp.ge.s32 	%p1, %r121, %r81;
	@%p1 bra 	$L__BB2_55;
	mov.u32 	%r84, %nctaid.x;
	mul.lo.s32 	%r3, %r84, %r1;
	cvta.to.global.u64 	%rd5, %rd16;
$L__BB2_2:
	ld.param.u64 	%rd96, [_Z21calc_forman_curvaturePiS_S_S_S_PcS_PfS1_i_param_3];
	cvta.to.global.u64 	%rd23, %rd96;
	mul.wide.s32 	%rd24, %r121, 4;
	add.s64 	%rd25, %rd23, %rd24;
	ld.global.u32 	%r5, [%rd25];
	add.s64 	%rd26, %rd5, %rd24;
	ld.global.u32 	%r6, [%rd26];
	mul.wide.s32 	%rd6, %r121, 10000;
	mul.wide.s32 	%rd27, %r5, 4;
	add.s64 	%rd28, %rd4, %rd27;
	ld.global.u32 	%r7, [%rd28];
	setp.lt.s32 	%p2, %r7, 1;
	add.s64 	%rd7, %rd3, %rd27;
	mov.b64 	%rd22, -1;
	mov.u64 	%rd98, %rd22;
	@%p2 bra 	$L__BB2_6;
	ld.global.u32 	%r8, [%rd7];
	mov.b32 	%r122, 0;
$L__BB2_4:
	add.s32 	%r86, %r8, %r122;
	cvt.s64.s32 	%rd98, %r86;
	mul.wide.s32 	%rd29, %r86, 4;
	add.s64 	%rd30, %rd2, %rd29;
	ld.global.u32 	%r87, [%rd30];
	setp.eq.s32 	%p3, %r87, %r6;
	@%p3 bra 	$L__BB2_6;
	add.s32 	%r122, %r122, 1;
	setp.lt.s32 	%p4, %r122, %r7;
	mov.u64 	%rd98, %rd22;
	@%p4 bra 	$L__BB2_4;
$L__BB2_6:
	mul.wide.s32 	%rd33, %r6, 4;
	add.s64 	%rd34, %rd4, %rd33;
	ld.global.u32 	%r11, [%rd34];
	setp.lt.s32 	%p5, %r11, 1;
	mov.b64 	%rd32, -1;
	mov.u64 	%rd99, %rd32;
	@%p5 bra 	$L__BB2_10;
	add.s64 	%rd36, %rd3, %rd33;
	ld.global.u32 	%r12, [%rd36];
	mov.b32 	%r123, 0;
$L__BB2_8:
	add.s32 	%r89, %r12, %r123;
	cvt.s64.s32 	%rd99, %r89;
	mul.wide.s32 	%rd37, %r89, 4;
	add.s64 	%rd38, %rd2, %rd37;
	ld.global.u32 	%r90, [%rd38];
	setp.eq.s32 	%p6, %r90, %r5;
	@%p6 bra 	$L__BB2_10;
	add.s32 	%r123, %r123, 1;
	setp.lt.s32 	%p7, %r123, %r11;
	mov.u64 	%rd99, %rd32;
	@%p7 bra 	$L__BB2_8;
$L__BB2_10:
	setp.lt.s32 	%p8, %r7, 1;
	mov.f32 	%f11, 0f00000000;
	@%p8 bra 	$L__BB2_52;
	ld.global.u32 	%r15, [%rd7];
	setp.lt.u32 	%p9, %r7, 8;
	mov.b32 	%r143, 0;
	mov.u32 	%r127, %r143;
	@%p9 bra 	$L__BB2_30;
	and.b32  	%r94, %r7, 2147483640;
	neg.s32 	%r125, %r94;
	mov.b32 	%r127, 0;
	mov.u32 	%r124, %r15;
$L__BB2_13:
	.pragma "nounroll";
	mul.wide.s32 	%rd40, %r124, 4;
	add.s64 	%rd41, %rd2, %rd40;
	add.s64 	%rd12, %rd41, 16;
	ld.global.u32 	%r20, [%rd41];
	setp.eq.s32 	%p10, %r20, %r6;
	@%p10 bra 	$L__BB2_15;
	cvt.s64.s32 	%rd42, %r20;
	add.s64 	%rd43, %rd6, %rd42;
	add.s64 	%rd44, %rd1, %rd43;
	ld.global.u8 	%rs1, [%rd44];
	setp.eq.s16 	%p11, %rs1, 1;
	selp.u32 	%r95, 1, 0, %p11;
	add.s32 	%r127, %r127, %r95;
$L__BB2_15:
	ld.global.u32 	%r23, [%rd12+-12];
	setp.eq.s32 	%p12, %r23, %r6;
	@%p12 bra 	$L__BB2_17;
	cvt.s64.s32 	%rd45, %r23;
	add.s64 	%rd46, %rd6, %rd45;
	add.s64 	%rd47, %rd1, %rd46;
	ld.global.u8 	%rs2, [%rd47];
	setp.eq.s16 	%p13, %rs2, 1;
	selp.u32 	%r96, 1, 0, %p13;
	add.s32 	%r127, %r127, %r96;
$L__BB2_17:
	ld.global.u32 	%r26, [%rd12+-8];
	setp.eq.s32 	%p14, %r26, %r6;
	@%p14 bra 	$L__BB2_19;
	cvt.s64.s32 	%rd48, %r26;
	add.s64 	%rd49, %rd6, %rd48;
	add.s64 	%rd50, %rd1, %rd49;
	ld.global.u8 	%rs3, [%rd50];
	setp.eq.s16 	%p15, %rs3, 1;
	selp.u32 	%r97, 1, 0, %p15;
	add.s32 	%r127, %r127, %r97;
$L__BB2_19:
	ld.global.u32 	%r29, [%rd12+-4];
	setp.eq.s32 	%p16, %r29, %r6;
	@%p16 bra 	$L__BB2_21;
	cvt.s64.s32 	%rd51, %r29;
	add.s64 	%rd52, %rd6, %rd51;
	add.s64 	%rd53, %rd1, %rd52;
	ld.global.u8 	%rs4, [%rd53];
	setp.eq.s16 	%p17, %rs4, 1;
	selp.u32 	%r98, 1, 0, %p17;
	add.s32 	%r127, %r127, %r98;
$L__BB2_21:
	ld.global.u32 	%r32, [%rd12];
	setp.eq.s32 	%p18, %r32, %r6;
	@%p18 bra 	$L__BB2_23;
	cvt.s64.s32 	%rd54, %r32;
	add.s64 	%rd55, %rd6, %rd54;
	add.s64 	%rd56, %rd1, %rd55;
	ld.global.u8 	%rs5, [%rd56];
	setp.eq.s16 	%p19, %rs5, 1;
	selp.u32 	%r99, 1, 0, %p19;
	add.s32 	%r127, %r127, %r99;
$L__BB2_23:
	ld.global.u32 	%r35, [%rd12+4];
	setp.eq.s32 	%p20, %r35, %r6;
	@%p20 bra 	$L__BB2_25;
	cvt.s64.s32 	%rd57, %r35;
	add.s64 	%rd58, %rd6, %rd57;
	add.s64 	%rd59, %rd1, %rd58;
	ld.global.u8 	%rs6, [%rd59];
	setp.eq.s16 	%p21, %rs6, 1;
	selp.u32 	%r100, 1, 0, %p21;
	add.s32 	%r127, %r127, %r100;
$L__BB2_25:
	ld.global.u32 	%r38, [%rd12+8];
	setp.eq.s32 	%p22, %r38, %r6;
	@%p22 bra 	$L__BB2_27;
	cvt.s64.s32 	%rd60, %r38;
	add.s64 	%rd61, %rd6, %rd60;
	add.s64 	%rd62, %rd1, %rd61;
	ld.global.u8 	%rs7, [%rd62];
	setp.eq.s16 	%p23, %rs7, 1;
	selp.u32 	%r101, 1, 0, %p23;
	add.s32 	%r127, %r127, %r101;
$L__BB2_27:
	ld.global.u32 	%r41, [%rd12+12];
	setp.eq.s32 	%p24, %r41, %r6;
	@%p24 bra 	$L__BB2_29;
	cvt.s64.s32 	%rd63, %r41;
	add.s64 	%rd64, %rd6, %rd63;
	add.s64 	%rd65, %rd1, %rd64;
	ld.global.u8 	%rs8, [%rd65];
	setp.eq.s16 	%p25, %rs8, 1;
	selp.u32 	%r102, 1, 0, %p25;
	add.s32 	%r127, %r127, %r102;
$L__BB2_29:
	and.b32  	%r143, %r7, 2147483640;
	add.s32 	%r125, %r125, 8;
	add.s32 	%r124, %r124, 8;
	setp.ne.s32 	%p26, %r125, 0;
	@%p26 bra 	$L__BB2_13;
$L__BB2_30:
	and.b32  	%r103, %r7, 7;
	setp.eq.s32 	%p27, %r103, 0;
	@%p27 bra 	$L__BB2_51;
	setp.lt.u32 	%p28, %r103, 4;
	@%p28 bra 	$L__BB2_41;
	add.s32 	%r106, %r15, %r143;
	mul.wide.s32 	%rd66, %r106, 4;
	add.s64 	%rd13, %rd2, %rd66;
	ld.global.u32 	%r50, [%rd13];
	setp.eq.s32 	%p29, %r50, %r6;
	@%p29 bra 	$L__BB2_34;
	cvt.s64.s32 	%rd67, %r50;
	add.s64 	%rd68, %rd6, %rd67;
	add.s64 	%rd69, %rd1, %rd68;
	ld.global.u8 	%rs9, [%rd69];
	setp.eq.s16 	%p30, %rs9, 1;
	selp.u32 	%r107, 1, 0, %p30;
	add.s32 	%r127, %r127, %r107;
$L__BB2_34:
	ld.global.u32 	%r53, [%rd13+4];
	setp.eq.s32 	%p31, %r53, %r6;
	@%p31 bra 	$L__BB2_36;
	cvt.s64.s32 	%rd70, %r53;
	add.s64 	%rd71, %rd6, %rd70;
	add.s64 	%rd72, %rd1, %rd71;
	ld.global.u8 	%rs10, [%rd72];
	setp.eq.s16 	%p32, %rs10, 1;
	selp.u32 	%r108, 1, 0, %p32;
	add.s32 	%r127, %r127, %r108;
$L__BB2_36:
	ld.global.u32 	%r56, [%rd13+8];
	setp.eq.s32 	%p33, %r56, %r6;
	@%p33 bra 	$L__BB2_38;
	cvt.s64.s32 	%rd73, %r56;
	add.s64 	%rd74, %rd6, %rd73;
	add.s64 	%rd75, %rd1, %rd74;
	ld.global.u8 	%rs11, [%rd75];
	setp.eq.s16 	%p34, %rs11, 1;
	selp.u32 	%r109, 1, 0, %p34;
	add.s32 	%r127, %r127, %r109;
$L__BB2_38:
	ld.global.u32 	%r59, [%rd13+12];
	setp.eq.s32 	%p35, %r59, %r6;
	@%p35 bra 	$L__BB2_40;
	cvt.s64.s32 	%rd76, %r59;
	add.s64 	%rd77, %rd6, %rd76;
	add.s64 	%rd78, %rd1, %rd77;
	ld.global.u8 	%rs12, [%rd78];
	setp.eq.s16 	%p36, %rs12, 1;
	selp.u32 	%r110, 1, 0, %p36;
	add.s32 	%r127, %r127, %r110;
$L__BB2_40:
	add.s32 	%r143, %r143, 4;
$L__BB2_41:
	and.b32  	%r111, %r7, 3;
	setp.eq.s32 	%p37, %r111, 0;
	@%p37 bra 	$L__BB2_51;
	setp.eq.s32 	%p38, %r111, 1;
	@%p38 bra 	$L__BB2_48;
	add.s32 	%r114, %r15, %r143;
	mul.wide.s32 	%rd79, %r114, 4;
	add.s64 	%rd14, %rd2, %rd79;
	ld.global.u32 	%r66, [%rd14];
	setp.eq.s32 	%p39, %r66, %r6;
	@%p39 bra 	$L__BB2_45;
	cvt.s64.s32 	%rd80, %r66;
	add.s64 	%rd81, %rd6, %rd80;
	add.s64 	%rd82, %rd1, %rd81;
	ld.global.u8 	%rs13, [%rd82];
	setp.eq.s16 	%p40, %rs13, 1;
	selp.u32 	%r115, 1, 0, %p40;
	add.s32 	%r127, %r127, %r115;
$L__BB2_45:
	ld.global.u32 	%r69, [%rd14+4];
	setp.eq.s32 	%p41, %r69, %r6;
	@%p41 bra 	$L__BB2_47;
	cvt.s64.s32 	%rd83, %r69;
	add.s64 	%rd84, %rd6, %rd83;
	add.s64 	%rd85, %rd1, %rd84;
	ld.global.u8 	%rs14, [%rd85];
	setp.eq.s16 	%p42, %rs14, 1;
	selp.u32 	%r116, 1, 0, %p42;
	add.s32 	%r127, %r127, %r116;
$L__BB2_47:
	add.s32 	%r143, %r143, 2;
$L__BB2_48:
	and.b32  	%r117, %r7, 1;
	setp.eq.b32 	%p43, %r117, 1;
	not.pred 	%p44, %p43;
	@%p44 bra 	$L__BB2_51;
	add.s32 	%r118, %r15, %r143;
	mul.wide.s32 	%rd86, %r118, 4;
	add.s64 	%rd87, %rd2, %rd86;
	ld.global.u32 	%r76, [%rd87];
	setp.eq.s32 	%p45, %r76, %r6;
	@%p45 bra 	$L__BB2_51;
	cvt.s64.s32 	%rd88, %r76;
	add.s64 	%rd89, %rd6, %rd88;
	add.s64 	%rd90, %rd1, %rd89;
	ld.global.u8 	%rs15, [%rd90];
	setp.eq.s16 	%p46, %rs15, 1;
	selp.u32 	%r119, 1, 0, %p46;
	add.s32 	%r127, %r127, %r119;
$L__BB2_51:
	cvt.rn.f32.s32 	%f11, %r127;
$L__BB2_52:
	min.s32 	%r79, %r7, %r11;
	setp.lt.s32 	%p47, %r79, 2;
	mov.f32 	%f12, 0fBF800000;
	@%p47 bra 	$L__BB2_54;
	add.s32 	%r120, %r79, -1;
	cvt.rn.f32.u32 	%f7, %r120;
	div.rn.f32 	%f8, %f11, %f7;
	fma.rn.f32 	%f12, %f8, 0f40000000, 0fBF800000;
$L__BB2_54:
	ld.param.u64 	%rd97, [_Z21calc_forman_curvaturePiS_S_S_S_PcS_PfS1_i_param_8];
	min.f32 	%f9, %f12, 0f3F800000;
	max.f32 	%f10, %f9, 0fBF800000;
	cvta.to.global.u64 	%rd91, %rd97;
	shl.b64 	%rd92, %rd98, 2;
	add.s64 	%rd93, %rd91, %rd92;
	st.global.f32 	[%rd93], %f10;
	shl.b64 	%rd94, %rd99, 2;
	add.s64 	%rd95, %rd91, %rd94;
	st.global.f32 	[%rd95], %f10;
	add.s32 	%r121, %r121, %r3;
	setp.lt.s32 	%p48, %r121, %r81;
	@%p48 bra 	$L__BB2_2;
$L__BB2_55:
	ret;

}
	// .globl	_Z18update_weight_softPiS_S_S_S_PfS0_fi
.visible .entry _Z18update_weight_softPiS_S_S_S_PfS0_fi(
	.param .u64 .ptr .align 1 _Z18update_weight_softPiS_S_S_S_PfS0_fi_param_0,
	.param .u64 .ptr .align 1 _Z18update_weight_softPiS_S_S_S_PfS0_fi_param_1,
	.param .u64 .ptr .align 1 _Z18update_weight_softPiS_S_S_S_PfS0_fi_param_2,
	.param .u64 .ptr .align 1 _Z18update_weight_softPiS_S_S_S_PfS0_fi_param_3,
	.param .u64 .ptr .align 1 _Z18update_weight_softPiS_S_S_S_PfS0_fi_param_4,
	.param .u64 .ptr .align 1 _Z18update_weight_softPiS_S_S_S_PfS0_fi_param_5,
	.param .u64 .ptr .align 1 _Z18update_weight_softPiS_S_S_S_PfS0_fi_param_6,
	.param .f32 _Z18update_weight_softPiS_S_S_S_PfS0_fi_param_7,
	.param .u32 _Z18update_weight_softPiS_S_S_S_PfS0_fi_param_8
)
{
	.reg .pred 	%p<9>;
	.reg .b32 	%r<31>;
	.reg .b32 	%f<21>;
	.reg .b64 	%rd<45>;

	ld.param.u64 	%rd16, [_Z18update_weight_softPiS_S_S_S_PfS0_fi_param_0];
	ld.param.u64 	%rd17, [_Z18update_weight_softPiS_S_S_S_PfS0_fi_param_1];
	ld.param.u64 	%rd18, [_Z18update_weight_softPiS_S_S_S_PfS0_fi_param_2];
	ld.param.u64 	%rd12, [_Z18update_weight_softPiS_S_S_S_PfS0_fi_param_3];
	ld.param.u64 	%rd13, [_Z18update_weight_softPiS_S_S_S_PfS0_fi_param_4];
	ld.param.u64 	%rd14, [_Z18update_weight_softPiS_S_S_S_PfS0_fi_param_5];
	ld.param.u64 	%rd15, [_Z18update_weight_softPiS_S_S_S_PfS0_fi_param_6];
	ld.param.f32 	%f2, [_Z18update_weight_softPiS_S_S_S_PfS0_fi_param_7];
	ld.param.u32 	%r16, [_Z18update_weight_softPiS_S_S_S_PfS0_fi_param_8];
	cvta.to.global.u64 	%rd1, %rd16;
	cvta.to.global.u64 	%rd2, %rd17;
	cvta.to.global.u64 	%rd3, %rd18;
	mov.u32 	%r17, %tid.x;
	mov.u32 	%r1, %ntid.x;
	mov.u32 	%r18, %ctaid.x;
	mad.lo.s32 	%r28, %r1, %r18, %r17;
	setp.ge.s32 	%p1, %r28, %r16;
	@%p1 bra 	$L__BB3_11;
	cvta.to.global.u64 	%rd4, %rd14;
	neg.f32 	%f1, %f2;
	mov.u32 	%r19, %nctaid.x;
	mul.lo.s32 	%r3, %r19, %r1;
	cvta.to.global.u64 	%rd5, %rd12;
	cvta.to.global.u64 	%rd6, %rd13;
	cvta.to.global.u64 	%rd7, %rd15;
$L__BB3_2:
	mul.wide.s32 	%rd20, %r28, 4;
	add.s64 	%rd21, %rd5, %rd20;
	ld.global.u32 	%r5, [%rd21];
	add.s64 	%rd22, %rd6, %rd20;
	ld.global.u32 	%r6, [%rd22];
	mul.wide.s32 	%rd23, %r5, 4;
	add.s64 	%rd24, %rd3, %rd23;
	ld.global.u32 	%r7, [%rd24];
	setp.lt.s32 	%p2, %r7, 1;
	mov.b64 	%rd19, -1;
	mov.u64 	%rd43, %rd19;
	@%p2 bra 	$L__BB3_6;
	add.s64 	%rd26, %rd2, %rd23;
	ld.global.u32 	%r8, [%rd26];
	mov.b32 	%r29, 0;
$L__BB3_4:
	add.s32 	%r21, %r8, %r29;
	cvt.s64.s32 	%rd43, %r21;
	mul.wide.s32 	%rd27, %r21, 4;
	add.s64 	%rd28, %rd1, %rd27;
	ld.global.u32 	%r22, [%rd28];
	setp.eq.s32 	%p3, %r22, %r6;
	@%p3 bra 	$L__BB3_6;
	add.s32 	%r29, %r29, 1;
	setp.lt.s32 	%p4, %r29, %r7;
	mov.u64 	%rd43, %rd19;
	@%p4 bra 	$L__BB3_4;
$L__BB3_6:
	mul.wide.s32 	%rd31, %r6, 4;
	add.s64 	%rd32, %rd3, %rd31;
	ld.global.u32 	%r11, [%rd32];
	setp.lt.s32 	%p5, %r11, 1;
	mov.b64 	%rd30, -1;
	mov.u64 	%rd44, %rd30;
	@%p5 bra 	$L__BB3_10;
	add.s64 	%rd34, %rd2, %rd31;
	ld.global.u32 	%r12, [%rd34];
	mov.b32 	%r30, 0;
$L__BB3_8:
	add.s32 	%r24, %r12, %r30;
	cvt.s64.s32 	%rd44, %r24;
	mul.wide.s32 	%rd35, %r24, 4;
	add.s64 	%rd36, %rd1, %rd35;
	ld.global.u32 	%r25, [%rd36];
	setp.eq.s32 	%p6, %r25, %r5;
	@%p6 bra 	$L__BB3_10;
	add.s32 	%r30, %r30, 1;
	setp.lt.s32 	%p7, %r30, %r11;
	mov.u64 	%rd44, %rd30;
	@%p7 bra 	$L__BB3_8;
$L__BB3_10:
	shl.b64 	%rd38, %rd43, 2;
	add.s64 	%rd39, %rd4, %rd38;
	ld.global.f32 	%f3, [%rd39];
	add.s64 	%rd40, %rd7, %rd38;
	ld.global.f32 	%f4, [%rd40];
	mul.f32 	%f5, %f4, %f1;
	fma.rn.f32 	%f6, %f5, 0f3BBB989D, 0f3F000000;
	cvt.sat.f32.f32 	%f7, %f6;
	mov.f32 	%f8, 0f4B400001;
	mov.f32 	%f9, 0f437C0000;
	fma.rm.f32 	%f10, %f7, %f9, %f8;
	add.f32 	%f11, %f10, 0fCB40007F;
	neg.f32 	%f12, %f11;
	fma.rn.f32 	%f13, %f5, 0f3FB8AA3B, %f12;
	fma.rn.f32 	%f14, %f5, 0f32A57060, %f13;
	mov.b32 	%r26, %f10;
	shl.b32 	%r27, %r26, 23;
	mov.b32 	%f15, %r27;
	ex2.approx.ftz.f32 	%f16, %f14;
	mul.f32 	%f17, %f16, %f15;
	mul.f32 	%f18, %f3, %f17;
	max.f32 	%f19, %f18, 0f2EDBE6FF;
	min.f32 	%f20, %f19, 0f501502F9;
	st.global.f32 	[%rd39], %f20;
	shl.b64 	%rd41, %rd44, 2;
	add.s64 	%rd42, %rd4, %rd41;
	st.global.f32 	[%rd42], %f20;
	add.s32 	%r28, %r28, %r3;
	setp.lt.s32 	%p8, %r28, %r16;
	@%p8 bra 	$L__BB3_2;
$L__BB3_11:
	ret;

}
	// .globl	_Z19array_sum_blockwisePfiS_
.visible .entry _Z19array_sum_blockwisePfiS_(
	.param .u64 .ptr .align 1 _Z19array_sum_blockwisePfiS__param_0,
	.param .u32 _Z19array_sum_blockwisePfiS__param_1,
	.param .u64 .ptr .align 1 _Z19array_sum_blockwisePfiS__param_2
)
{
	.reg .pred 	%p<7>;
	.reg .b32 	%r<19>;
	.reg .b32 	%f<13>;
	.reg .b64 	%rd<9>;
	// demoted variable
	.shared .align 4 .b8 _ZZ19array_sum_blockwisePfiS_E5cache[1024];
	ld.param.u64 	%rd2, [_Z19array_sum_blockwisePfiS__param_0];
	ld.param.u32 	%r11, [_Z19array_sum_blockwisePfiS__param_1];
	ld.param.u64 	%rd3, [_Z19array_sum_blockwisePfiS__param_2];
	mov.u32 	%r1, %tid.x;
	mov.u32 	%r18, %ntid.x;
	mov.u32 	%r3, %ctaid.x;
	mad.lo.s32 	%r17, %r18, %r3, %r1;
	setp.ge.s32 	%p1, %r17, %r11;
	mov.f32 	%f12, 0f00000000;
	@%p1 bra 	$L__BB4_3;
	mov.u32 	%r12, %nctaid.x;
	mul.lo.s32 	%r5, %r12, %r18;
	cvta.to.global.u64 	%rd1, %rd2;
	mov.f32 	%f12, 0f00000000;
$L__BB4_2:
	mul.wide.s32 	%rd4, %r17, 4;
	add.s64 	%rd5, %rd1, %rd4;
	ld.global.f32 	%f6, [%rd5];
	add.f32 	%f12, %f12, %f6;
	add.s32 	%r17, %r17, %r5;
	setp.lt.s32 	%p2, %r17, %r11;
	@%p2 bra 	$L__BB4_2;
$L__BB4_3:
	shl.b32 	%r13, %r1, 2;
	mov.u32 	%r14, _ZZ19array_sum_blockwisePfiS_E5cache;
	add.s32 	%r8, %r14, %r13;
	st.shared.f32 	[%r8], %f12;
	bar.sync 	0;
	setp.lt.u32 	%p3, %r18, 2;
	@%p3 bra 	$L__BB4_7;
$L__BB4_4:
	shr.u32 	%r10, %r18, 1;
	setp.ge.u32 	%p4, %r1, %r10;
	@%p4 bra 	$L__BB4_6;
	shl.b32 	%r15, %r10, 2;
	add.s32 	%r16, %r8, %r15;
	ld.shared.f32 	%f7, [%r16];
	ld.shared.f32 	%f8, [%r8];
	add.f32 	%f9, %f7, %f8;
	st.shared.f32 	[%r8], %f9;
$L__BB4_6:
	bar.sync 	0;
	setp.gt.u32 	%p5, %r18, 3;
	mov.u32 	%r18, %r10;
	@%p5 bra 	$L__BB4_4;
$L__BB4_7:
	setp.ne.s32 	%p6, %r1, 0;
	@%p6 bra 	$L__BB4_9;
	ld.shared.f32 	%f10, [_ZZ19array_sum_blockwisePfiS_E5cache];
	cvta.to.global.u64 	%rd6, %rd3;
	mul.wide.u32 	%rd7, %r3, 4;
	add.s64 	%rd8, %rd6, %rd7;
	st.global.f32 	[%rd8], %f10;
$L__BB4_9:
	ret;

}
	// .globl	_Z17normalize_weightsPffii
.visible .entry _Z17normalize_weightsPffii(
	.param .u64 .ptr .align 1 _Z17normalize_weightsPffii_param_0,
	.param .f32 _Z17normalize_weightsPffii_param_1,
	.param .u32 _Z17normalize_weightsPffii_param_2,
	.param .u32 _Z17normalize_weightsPffii_param_3
)
{
	.reg .pred 	%p<3>;
	.reg .b32 	%r<12>;
	.reg .b32 	%f<7>;
	.reg .b64 	%rd<5>;

	ld.param.u64 	%rd2, [_Z17normalize_weightsPffii_param_0];
	ld.param.f32 	%f2, [_Z17normalize_weightsPffii_param_1];
	ld.param.u32 	%r7, [_Z17normalize_weightsPffii_param_2];
	ld.param.u32 	%r6, [_Z17normalize_weightsPffii_param_3];
	mov.u32 	%r8, %tid.x;
	mov.u32 	%r1, %ntid.x;
	mov.u32 	%r9, %ctaid.x;
	mad.lo.s32 	%r11, %r1, %r9, %r8;
	cvt.rn.f32.s32 	%f3, %r7;
	mul.f32 	%f4, %f2, 0f3F000000;
	div.rn.f32 	%f1, %f3, %f4;
	setp.ge.s32 	%p1, %r11, %r6;
	@%p1 bra 	$L__BB5_3;
	mov.u32 	%r10, %nctaid.x;
	mul.lo.s32 	%r3, %r10, %r1;
	cvta.to.global.u64 	%rd1, %rd2;
$L__BB5_2:
	mul.wide.s32 	%rd3, %r11, 4;
	add.s64 	%rd4, %rd1, %rd3;
	ld.global.f32 	%f5, [%rd4];
	mul.f32 	%f6, %f1, %f5;
	st.global.f32 	[%rd4], %f6;
	add.s32 	%r11, %r11, %r3;
	setp.lt.s32 	%p2, %r11, %r6;
	@%p2 bra 	$L__BB5_2;
$L__BB5_3:
	ret;

}


// ===== COMPILED SASS (sm_100) =====

	.target	sm_100

	.elftype	@"ET_EXEC"


//--------------------- .note.nv.tkinfo           --------------------------
	.section	.note.nv.tkinfo,"",@"SHT_NOTE"
	.sectionflags	@"SHF_NOTE_NV_TKINFO"
	.tkinfo
        /*0018*/ 	.word	0x00000002
        /*0030*/ 	.string	""
        /*0030*/ 	.string	"ptxas"
        /*0030*/ 	.string	"Cuda compilation tools, release 13.0, V13.0.88"
        /*0030*/ 	.string	"Build cuda_13.0.r13.0/compiler.36424714_0"
        /*0030*/ 	.string	"-arch sm_100 -m 64 "



//--------------------- .note.nv.cuinfo           --------------------------
	.section	.note.nv.cuinfo,"",@"SHT_NOTE"
	.sectionflags	@"SHF_NOTE_NV_CUINFO"
        /*0018*/ 	.short	0x0002
        /*001a*/ 	.short	0x0064
        /*001c*/ 	.short	0x0082
	.zero		2


//--------------------- .nv.info                  --------------------------
	.section	.nv.info,"",@"SHT_CUDA_INFO"
	.align	4


	//----- nvinfo : EIATTR_REGCOUNT
	.align		4
        /*0000*/ 	.byte	0x04, 0x2f
        /*0002*/ 	.short	(.L_1 - .L_0)
	.align		4
.L_0:
        /*0004*/ 	.word	index@(_Z18init_one_on_devicePfi)
        /*0008*/ 	.word	0x0000000c


	//----- nvinfo : EIATTR_FRAME_SIZE
	.align		4
.L_1:
        /*000c*/ 	.byte	0x04, 0x11
        /*000e*/ 	.short	(.L_3 - .L_2)
	.align		4
.L_2:
        /*0010*/ 	.word	index@(_Z18init_one_on_devicePfi)
        /*0014*/ 	.word	0x00000000


	//----- nvinfo : EIATTR_REGCOUNT
	.align		4
.L_3:
        /*0018*/ 	.byte	0x04, 0x2f
        /*001a*/ 	.short	(.L_5 - .L_4)
	.align		4
.L_4:
        /*001c*/ 	.word	index@(_Z19find_faces_in_graphPiS_S_S_S_PcS_i)
        /*0020*/ 	.word	0x00000013


	//----- nvinfo : EIATTR_FRAME_SIZE
	.align		4
.L_5:
        /*0024*/ 	.byte	0x04, 0x11
        /*0026*/ 	.short	(.L_7 - .L_6)
	.align		4
.L_6:
        /*0028*/ 	.word	index@(_Z19find_faces_in_graphPiS_S_S_S_PcS_i)
        /*002c*/ 	.word	0x00000000


	//----- nvinfo : EIATTR_REGCOUNT
	.align		4
.L_7:
        /*0030*/ 	.byte	0x04, 0x2f
        /*0032*/ 	.short	(.L_9 - .L_8)
	.align		4
.L_8:
        /*0034*/ 	.word	index@(_Z21calc_forman_curvaturePiS_S_S_S_PcS_PfS1_i)
        /*0038*/ 	.word	0x00000022


	//----- nvinfo : EIATTR_FRAME_SIZE
	.align		4
.L_9:
        /*003c*/ 	.byte	0x04, 0x11
        /*003e*/ 	.short	(.L_11 - .L_10)
	.align		4
.L_10:
        /*0040*/ 	.word	index@($__internal_1_$__cuda_sm3x_div_rn_noftz_f32_slowpath)
        /*0044*/ 	.word	0x00000000


	//----- nvinfo : EIATTR_FRAME_SIZE
	.align		4
.L_11:
        /*0048*/ 	.byte	0x04, 0x11
        /*004a*/ 	.short	(.L_13 - .L_12)
	.align		4
.L_12:
        /*004c*/ 	.word	index@(_Z21calc_forman_curvaturePiS_S_S_S_PcS_PfS1_i)
        /*0050*/ 	.word	0x00000000


	//----- nvinfo : EIATTR_REGCOUNT
	.align		4
.L_13:
        /*0054*/ 	.byte	0x04, 0x2f
        /*0056*/ 	.short	(.L_15 - .L_14)
	.align		4
.L_14:
        /*0058*/ 	.word	index@(_Z18update_weight_softPiS_S_S_S_PfS0_fi)
        /*005c*/ 	.word	0x00000011


	//----- nvinfo : EIATTR_FRAME_SIZE
	.align		4
.L_15:
        /*0060*/ 	.byte	0x04, 0x11
        /*0062*/ 	.short	(.L_17 - .L_16)
	.align		4
.L_16:
        /*0064*/ 	.word	index@(_Z18update_weight_softPiS_S_S_S_PfS0_fi)
        /*0068*/ 	.word	0x00000000


	//----- nvinfo : EIATTR_REGCOUNT
	.align		4
.L_17:
        /*006c*/ 	.byte	0x04, 0x2f
        /*006e*/ 	.short	(.L_19 - .L_18)
	.align		4
.L_18:
        /*0070*/ 	.word	index@(_Z19array_sum_blockwisePfiS_)
        /*0074*/ 	.word	0x0000000e


	//----- nvinfo : EIATTR_FRAME_SIZE
	.align		4
.L_19:
        /*0078*/ 	.byte	0x04, 0x11
        /*007a*/ 	.short	(.L_21 - .L_20)
	.align		4
.L_20:
        /*007c*/ 	.word	index@(_Z19array_sum_blockwisePfiS_)
        /*0080*/ 	.word	0x00000000


	//----- nvinfo : EIATTR_REGCOUNT
	.align		4
.L_21:
        /*0084*/ 	.byte	0x04, 0x2f
        /*0086*/ 	.short	(.L_23 - .L_22)
	.align		4
.L_22:
        /*0088*/ 	.word	index@(_Z17normalize_weightsPffii)
        /*008c*/ 	.word	0x00000010


	//----- nvinfo : EIATTR_FRAME_SIZE
	.align		4
.L_23:
        /*0090*/ 	.byte	0x04, 0x11
        /*0092*/ 	.short	(.L_25 - .L_24)
	.align		4
.L_24:
        /*0094*/ 	.word	index@($__internal_0_$__cuda_sm3x_div_rn_noftz_f32_slowpath)
        /*0098*/ 	.word	0x00000000


	//----- nvinfo : EIATTR_FRAME_SIZE
	.align		4
.L_25:
        /*009c*/ 	.byte	0x04, 0x11
        /*009e*/ 	.short	(.L_27 - .L_26)
	.align		4
.L_26:
        /*00a0*/ 	.word	index@(_Z17normalize_weightsPffii)
        /*00a4*/ 	.word	0x00000000


	//----- nvinfo : EIATTR_MIN_STACK_SIZE
	.align		4
.L_27:
        /*00a8*/ 	.byte	0x04, 0x12
        /*00aa*/ 	.short	(.L_29 - .L_28)
	.align		4
.L_28:
        /*00ac*/ 	.word	index@(_Z17normalize_weightsPffii)
        /*00b0*/ 	.word	0x00000000


	//----- nvinfo : EIATTR_MIN_STACK_SIZE
	.align		4
.L_29:
        /*00b4*/ 	.byte	0x04, 0x12
        /*00b6*/ 	.short	(.L_31 - .L_30)
	.align		4
.L_30:
        /*00b8*/ 	.word	index@(_Z19array_sum_blockwisePfiS_)
        /*00bc*/ 	.word	0x00000000


	//----- nvinfo : EIATTR_MIN_STACK_SIZE
	.align		4
.L_31:
        /*00c0*/ 	.byte	0x04, 0x12
        /*00c2*/ 	.short	(.L_33 - .L_32)
	.align		4
.L_32:
        /*00c4*/ 	.word	index@(_Z18update_weight_softPiS_S_S_S_PfS0_fi)
        /*00c8*/ 	.word	0x00000000


	//----- nvinfo : EIATTR_MIN_STACK_SIZE
	.align		4
.L_33:
        /*00cc*/ 	.byte	0x04, 0x12
        /*00ce*/ 	.short	(.L_35 - .L_34)
	.align		4
.L_34:
        /*00d0*/ 	.word	index@(_Z21calc_forman_curvaturePiS_S_S_S_PcS_PfS1_i)
        /*00d4*/ 	.word	0x00000000


	//----- nvinfo : EIATTR_MIN_STACK_SIZE
	.align		4
.L_35:
        /*00d8*/ 	.byte	0x04, 0x12
        /*00da*/ 	.short	(.L_37 - .L_36)
	.align		4
.L_36:
        /*00dc*/ 	.word	index@(_Z19find_faces_in_graphPiS_S_S_S_PcS_i)
        /*00e0*/ 	.word	0x00000000


	//----- nvinfo : EIATTR_MIN_STACK_SIZE
	.align		4
.L_37:
        /*00e4*/ 	.byte	0x04, 0x12
        /*00e6*/ 	.short	(.L_39 - .L_38)
	.align		4
.L_38:
        /*00e8*/ 	.word	index@(_Z18init_one_on_devicePfi)
        /*00ec*/ 	.word	0x00000000
.L_39:


//--------------------- .nv.compat                --------------------------
	.section	.nv.compat,"",@"SHT_CUDA_COMPAT_INFO"
	.align	4
        /*0000*/ 	.byte	0x02, 0x09, 0x00, 0x00, 0x02, 0x02, 0x01, 0x00, 0x02, 0x05, 0x05, 0x00, 0x03, 0x07, 0x01, 0x01
        /*0010*/ 	.byte	0x02, 0x03, 0x00, 0x00, 0x02, 0x06, 0x01, 0x00, 0x04, 0x0b, 0x08, 0x00, 0x01, 0x00, 0x00, 0x00
        /*0020*/ 	.byte	0x00, 0x00, 0x00, 0x00


//--------------------- .nv.info._Z17normalize_weightsPffii --------------------------
	.section	.nv.info._Z17normalize_weightsPffii,"",@"SHT_CUDA_INFO"
	.sectionflags	@""
	.align	4


	//----- nvinfo : EIATTR_CUDA_API_VERSION
	.align		4
        /*0000*/ 	.byte	0x04, 0x37
        /*0002*/ 	.short	(.L_41 - .L_40)
.L_40:
        /*0004*/ 	.word	0x00000082


	//----- nvinfo : EIATTR_KPARAM_INFO
	.align		4
.L_41:
        /*0008*/ 	.byte	0x04, 0x17
        /*000a*/ 	.short	(.L_43 - .L_42)
.L_42:
        /*000c*/ 	.word	0x00000000
        /*0010*/ 	.short	0x0003
        /*0012*/ 	.short	0x0010
        /*0014*/ 	.byte	0x00, 0xf0, 0x11, 0x00


	//----- nvinfo : EIATTR_KPARAM_INFO
	.align		4
.L_43:
        /*0018*/ 	.byte	0x04, 0x17
        /*001a*/ 	.short	(.L_45 - .L_44)
.L_44:
        /*001c*/ 	.word	0x00000000
        /*0020*/ 	.short	0x0002
        /*0022*/ 	.short	0x000c
        /*0024*/ 	.byte	0x00, 0xf0, 0x11, 0x00


	//----- nvinfo : EIATTR_KPARAM_INFO
	.align		4
.L_45:
        /*0028*/ 	.byte	0x04, 0x17
        /*002a*/ 	.short	(.L_47 - .L_46)
.L_46:
        /*002c*/ 	.word	0x00000000
        /*0030*/ 	.short	0x0001
        /*0032*/ 	.short	0x0008
        /*0034*/ 	.byte	0x00, 0xf0, 0x11, 0x00


	//----- nvinfo : EIATTR_KPARAM_INFO
	.align		4
.L_47:
        /*0038*/ 	.byte	0x04, 0x17
        /*003a*/ 	.short	(.L_49 - .L_48)
.L_48:
        /*003c*/ 	.word	0x00000000
        /*0040*/ 	.short	0x0000
        /*0042*/ 	.short	0x0000
        /*0044*/ 	.byte	0x00, 0xf5, 0x21, 0x00


	//----- nvinfo : EIATTR_SPARSE_MMA_MASK
	.align		4
.L_49:
        /*0048*/ 	.byte	0x03, 0x50
        /*004a*/ 	.short	0x0000


	//----- nvinfo : EIATTR_MAXREG_COUNT
	.align		4
        /*004c*/ 	.byte	0x03, 0x1b
        /*004e*/ 	.short	0x00ff


	//----- nvinfo : EIATTR_MERCURY_ISA_VERSION
	.align		4
        /*0050*/ 	.byte	0x03, 0x5f
        /*0052*/ 	.short	0x0101


	//----- nvinfo : EIATTR_VRC_CTA_INIT_COUNT
	.align		4
        /*0054*/ 	.byte	0x02, 0x4a
	.zero		1
	.zero		1


	//----- nvinfo : EIATTR_EXIT_INSTR_OFFSETS
	.align		4
        /*0058*/ 	.byte	0x04, 0x1c
        /*005a*/ 	.short	(.L_51 - .L_50)


	//   ....[0]....
.L_50:
        /*005c*/ 	.word	0x00000150


	//   ....[1]....
        /*0060*/ 	.word	0x00000210


	//----- nvinfo : EIATTR_CRS_STACK_SIZE
	.align		4
.L_51:
        /*0064*/ 	.byte	0x04, 0x1e
        /*0066*/ 	.short	(.L_53 - .L_52)
.L_52:
        /*0068*/ 	.word	0x00000000


	//----- nvinfo : EIATTR_CBANK_PARAM_SIZE
	.align		4
.L_53:
        /*006c*/ 	.byte	0x03, 0x19
        /*006e*/ 	.short	0x0014


	//----- nvinfo : EIATTR_PARAM_CBANK
	.align		4
        /*0070*/ 	.byte	0x04, 0x0a
        /*0072*/ 	.short	(.L_55 - .L_54)
	.align		4
.L_54:
        /*0074*/ 	.word	index@(.nv.constant0._Z17normalize_weightsPffii)
        /*0078*/ 	.short	0x0380
        /*007a*/ 	.short	0x0014


	//----- nvinfo : EIATTR_SW_WAR
	.align		4
.L_55:
        /*007c*/ 	.byte	0x04, 0x36
        /*007e*/ 	.short	(.L_57 - .L_56)
.L_56:
        /*0080*/ 	.word	0x00000008
.L_57:


//--------------------- .nv.info._Z19array_sum_blockwisePfiS_ --------------------------
	.section	.nv.info._Z19array_sum_blockwisePfiS_,"",@"SHT_CUDA_INFO"
	.sectionflags	@""
	.align	4


	//----- nvinfo : EIATTR_CUDA_API_VERSION
	.align		4
        /*0000*/ 	.byte	0x04, 0x37
        /*0002*/ 	.short	(.L_59 - .L_58)
.L_58:
        /*0004*/ 	.word	0x00000082


	//----- nvinfo : EIATTR_KPARAM_INFO
	.align		4
.L_59:
        /*0008*/ 	.byte	0x04, 0x17
        /*000a*/ 	.short	(.L_61 - .L_60)
.L_60:
        /*000c*/ 	.word	0x00000000
        /*0010*/ 	.short	0x0002
        /*0012*/ 	.short	0x0010
        /*0014*/ 	.byte	0x00, 0xf5, 0x21, 0x00


	//----- nvinfo : EIATTR_KPARAM_INFO
	.align		4
.L_61:
        /*0018*/ 	.byte	0x04, 0x17
        /*001a*/ 	.short	(.L_63 - .L_62)
.L_62:
        /*001c*/ 	.word	0x00000000
        /*0020*/ 	.short	0x0001
        /*0022*/ 	.short	0x0008
        /*0024*/ 	.byte	0x00, 0xf0, 0x11, 0x00


	//----- nvinfo : EIATTR_KPARAM_INFO
	.align		4
.L_63:
        /*0028*/ 	.byte	0x04, 0x17
        /*002a*/ 	.short	(.L_65 - .L_64)
.L_64:
        /*002c*/ 	.word	0x00000000
        /*0030*/ 	.short	0x0000
        /*0032*/ 	.short	0x0000
        /*0034*/ 	.byte	0x00, 0xf5, 0x21, 0x00


	//----- nvinfo : EIATTR_SPARSE_MMA_MASK
	.align		4
.L_65:
        /*0038*/ 	.byte	0x03, 0x50
        /*003a*/ 	.short	0x0000


	//----- nvinfo : EIATTR_MAXREG_COUNT
	.align		4
        /*003c*/ 	.byte	0x03, 0x1b
        /*003e*/ 	.short	0x00ff


	//----- nvinfo : EIATTR_NUM_BARRIERS
	.align		4
        /*0040*/ 	.byte	0x02, 0x4c
        /*0042*/ 	.byte	0x01
	.zero		1


	//----- nvinfo : EIATTR_MERCURY_ISA_VERSION
	.align		4
        /*0044*/ 	.byte	0x03, 0x5f
        /*0046*/ 	.short	0x0101


	//----- nvinfo : EIATTR_VRC_CTA_INIT_COUNT
	.align		4
        /*0048*/ 	.byte	0x02, 0x4a
	.zero		1
	.zero		1


	//----- nvinfo : EIATTR_EXIT_INSTR_OFFSETS
	.align		4
        /*004c*/ 	.byte	0x04, 0x1c
        /*004e*/ 	.short	(.L_67 - .L_66)


	//   ....[0]....
.L_66:
        /*0050*/ 	.word	0x000002b0


	//   ....[1]....
        /*0054*/ 	.word	0x00000330


	//----- nvinfo : EIATTR_CRS_STACK_SIZE
	.align		4
.L_67:
        /*0058*/ 	.byte	0x04, 0x1e
        /*005a*/ 	.short	(.L_69 - .L_68)
.L_68:
        /*005c*/ 	.word	0x00000000


	//----- nvinfo : EIATTR_CBANK_PARAM_SIZE
	.align		4
.L_69:
        /*0060*/ 	.byte	0x03, 0x19
        /*0062*/ 	.short	0x0018


	//----- nvinfo : EIATTR_PARAM_CBANK
	.align		4
        /*0064*/ 	.byte	0x04, 0x0a
        /*0066*/ 	.short	(.L_71 - .L_70)
	.align		4
.L_70:
        /*0068*/ 	.word	index@(.nv.constant0._Z19array_sum_blockwisePfiS_)
        /*006c*/ 	.short	0x0380
        /*006e*/ 	.short	0x0018


	//----- nvinfo : EIATTR_SW_WAR
	.align		4
.L_71:
        /*0070*/ 	.byte	0x04, 0x36
        /*0072*/ 	.short	(.L_73 - .L_72)
.L_72:
        /*0074*/ 	.word	0x00000008
.L_73:


//--------------------- .nv.info._Z18update_weight_softPiS_S_S_S_PfS0_fi --------------------------
	.section	.nv.info._Z18update_weight_softPiS_S_S_S_PfS0_fi,"",@"SHT_CUDA_INFO"
	.sectionflags	@""
	.align	4


	//----- nvinfo : EIATTR_CUDA_API_VERSION
	.align		4
        /*0000*/ 	.byte	0x04, 0x37
        /*0002*/ 	.short	(.L_75 - .L_74)
.L_74:
        /*0004*/ 	.word	0x00000082


	//----- nvinfo : EIATTR_KPARAM_INFO
	.align		4
.L_75:
        /*0008*/ 	.byte	0x04, 0x17
        /*000a*/ 	.short	(.L_77 - .L_76)
.L_76:
        /*000c*/ 	.word	0x00000000
        /*0010*/ 	.short	0x0008
        /*0012*/ 	.short	0x003c
        /*0014*/ 	.byte	0x00, 0xf0, 0x11, 0x00


	//----- nvinfo : EIATTR_KPARAM_INFO
	.align		4
.L_77:
        /*0018*/ 	.byte	0x04, 0x17
        /*001a*/ 	.short	(.L_79 - .L_78)
.L_78:
        /*001c*/ 	.word	0x00000000
        /*0020*/ 	.short	0x0007
        /*0022*/ 	.short	0x0038
        /*0024*/ 	.byte	0x00, 0xf0, 0x11, 0x00


	//----- nvinfo : EIATTR_KPARAM_INFO
	.align		4
.L_79:
        /*0028*/ 	.byte	0x04, 0x17
        /*002a*/ 	.short	(.L_81 - .L_80)
.L_80:
        /*002c*/ 	.word	0x00000000
        /*0030*/ 	.short	0x0006
        /*0032*/ 	.short	0x0030
        /*0034*/ 	.byte	0x00, 0xf5, 0x21, 0x00


	//----- nvinfo : EIATTR_KPARAM_INFO
	.align		4
.L_81:
        /*0038*/ 	.byte	0x04, 0x17
        /*003a*/ 	.short	(.L_83 - .L_82)
.L_82:
        /*003c*/ 	.word	0x00000000
        /*0040*/ 	.short	0x0005
        /*0042*/ 	.short	0x0028
        /*0044*/ 	.byte	0x00, 0xf5, 0x21, 0x00


	//----- nvinfo : EIATTR_KPARAM_INFO
	.align		4
.L_83:
        /*0048*/ 	.byte	0x04, 0x17
        /*004a*/ 	.short	(.L_85 - .L_84)
.L_84:
        /*004c*/ 	.word	0x00000000
        /*0050*/ 	.short	0x0004
        /*0052*/ 	.short	0x0020
        /*0054*/ 	.byte	0x00, 0xf5, 0x21, 0x00


	//----- nvinfo : EIATTR_KPARAM_INFO
	.align		4
.L_85:
        /*0058*/ 	.byte	0x04, 0x17
        /*005a*/ 	.short	(.L_87 - .L_86)
.L_86:
        /*005c*/ 	.word	0x00000000
        /*0060*/ 	.short	0x0003
        /*0062*/ 	.short	0x0018
        /*0064*/ 	.byte	0x00, 0xf5, 0x21, 0x00


	//----- nvinfo : EIATTR_KPARAM_INFO
	.align		4
.L_87:
        /*0068*/ 	.byte	0x04, 0x17
        /*006a*/ 	.short	(.L_89 - .L_88)
.L_88:
        /*006c*/ 	.word	0x00000000
        /*0070*/ 	.short	0x0002
        /*0072*/ 	.short	0x0010
        /*0074*/ 	.byte	0x00, 0xf5, 0x21, 0x00


	//----- nvinfo : EIATTR_KPARAM_INFO
	.align		4
.L_89:
        /*0078*/ 	.byte	0x04, 0x17
        /*007a*/ 	.short	(.L_91 - .L_90)
.L_90:
        /*007c*/ 	.word	0x00000000
        /*0080*/ 	.short	0x0001
        /*0082*/ 	.short	0x0008
        /*0084*/ 	.byte	0x00, 0xf5, 0x21, 0x00


	//----- nvinfo : EIATTR_KPARAM_INFO
	.align		4
.L_91:
        /*0088*/ 	.byte	0x04, 0x17
        /*008a*/ 	.short	(.L_93 - .L_92)
.L_92:
        /*008c*/ 	.word	0x00000000
        /*0090*/ 	.short	0x0000
        /*0092*/ 	.short	0x0000
        /*0094*/ 	.byte	0x00, 0xf5, 0x21, 0x00


	//----- nvinfo : EIATTR_SPARSE_MMA_MASK
	.align		4
.L_93:
        /*0098*/ 	.byte	0x03, 0x50
        /*009a*/ 	.short	0x0000


	//----- nvinfo : EIATTR_MAXREG_COUNT
	.align		4
        /*009c*/ 	.byte	0x03, 0x1b
        /*009e*/ 	.short	0x00ff


	//----- nvinfo : EIATTR_MERCURY_ISA_VERSION
	.align		4
        /*00a0*/ 	.byte	0x03, 0x5f
        /*00a2*/ 	.short	0x0101


	//----- nvinfo : EIATTR_VRC_CTA_INIT_COUNT
	.align		4
        /*00a4*/ 	.byte	0x02, 0x4a
	.zero		1
	.zero		1


	//----- nvinfo : EIATTR_EXIT_INSTR_OFFSETS
	.align		4
        /*00a8*/ 	.byte	0x04, 0x1c
        /*00aa*/ 	.short	(.L_95 - .L_94)


	//   ....[0]....
.L_94:
        /*00ac*/ 	.word	0x00000070


	//   ....[1]....
        /*00b0*/ 	.word	0x00000620


	//----- nvinfo : EIATTR_CRS_STACK_SIZE
	.align		4
.L_95:
        /*00b4*/ 	.byte	0x04, 0x1e
        /*00b6*/ 	.short	(.L_97 - .L_96)
.L_96:
        /*00b8*/ 	.word	0x00000000


	//----- nvinfo : EIATTR_CBANK_PARAM_SIZE
	.align		4
.L_97:
        /*00bc*/ 	.byte	0x03, 0x19
        /*00be*/ 	.short	0x0040


	//----- nvinfo : EIATTR_PARAM_CBANK
	.align		4
        /*00c0*/ 	.byte	0x04, 0x0a
        /*00c2*/ 	.short	(.L_99 - .L_98)
	.align		4
.L_98:
        /*00c4*/ 	.word	index@(.nv.constant0._Z18update_weight_softPiS_S_S_S_PfS0_fi)
        /*00c8*/ 	.short	0x0380
        /*00ca*/ 	.short	0x0040


	//----- nvinfo : EIATTR_SW_WAR
	.align		4
.L_99:
        /*00cc*/ 	.byte	0x04, 0x36
        /*00ce*/ 	.short	(.L_101 - .L_100)
.L_100:
        /*00d0*/ 	.word	0x00000008
.L_101:


//--------------------- .nv.info._Z21calc_forman_curvaturePiS_S_S_S_PcS_PfS1_i --------------------------
	.section	.nv.info._Z21calc_forman_curvaturePiS_S_S_S_PcS_PfS1_i,"",@"SHT_CUDA_INFO"
	.sectionflags	@""
	.align	4


	//----- nvinfo : EIATTR_CUDA_API_VERSION
	.align		4
        /*0000*/ 	.byte	0x04, 0x37
        /*0002*/ 	.short	(.L_103 - .L_102)
.L_102:
        /*0004*/ 	.word	0x00000082


	//----- nvinfo : EIATTR_KPARAM_INFO
	.align		4
.L_103:
        /*0008*/ 	.byte	0x04, 0x17
        /*000a*/ 	.short	(.L_105 - .L_104)
.L_104:
        /*000c*/ 	.word	0x00000000
        /*0010*/ 	.short	0x0009
        /*0012*/ 	.short	0x0048
        /*0014*/ 	.byte	0x00, 0xf0, 0x11, 0x00


	//----- nvinfo : EIATTR_KPARAM_INFO
	.align		4
.L_105:
        /*0018*/ 	.byte	0x04, 0x17
        /*001a*/ 	.short	(.L_107 - .L_106)
.L_106:
        /*001c*/ 	.word	0x00000000
        /*0020*/ 	.short	0x0008
        /*0022*/ 	.short	0x0040
        /*0024*/ 	.byte	0x00, 0xf5, 0x21, 0x00


	//----- nvinfo : EIATTR_KPARAM_INFO
	.align		4
.L_107:
        /*0028*/ 	.byte	0x04, 0x17
        /*002a*/ 	.short	(.L_109 - .L_108)
.L_108:
        /*002c*/ 	.word	0x00000000
        /*0030*/ 	.short	0x0007
        /*0032*/ 	.short	0x0038
        /*0034*/ 	.byte	0x00, 0xf5, 0x21, 0x00


	//----- nvinfo : EIATTR_KPARAM_INFO
	.align		4
.L_109:
        /*0038*/ 	.byte	0x04, 0x17
        /*003a*/ 	.short	(.L_111 - .L_110)
.L_110:
        /*003c*/ 	.word	0x00000000
        /*0040*/ 	.short	0x0006
        /*0042*/ 	.short	0x0030
        /*0044*/ 	.byte	0x00, 0xf5, 0x21, 0x00


	//----- nvinfo : EIATTR_KPARAM_INFO
	.align		4
.L_111:
        /*0048*/ 	.byte	0x04, 0x17
        /*004a*/ 	.short	(.L_113 - .L_112)
.L_112:
        /*004c*/ 	.word	0x00000000
        /*0050*/ 	.short	0x0005
        /*0052*/ 	.short	0x0028
        /*0054*/ 	.byte	0x00, 0xf5, 0x21, 0x00


	//----- nvinfo : EIATTR_KPARAM_INFO
	.align		4
.L_113:
        /*0058*/ 	.byte	0x04, 0x17
        /*005a*/ 	.short	(.L_115 - .L_114)
.L_114:
        /*005c*/ 	.word	0x00000000
        /*0060*/ 	.short	0x0004
        /*0062*/ 	.short	0x0020
        /*0064*/ 	.byte	0x00, 0xf5, 0x21, 0x00


	//----- nvinfo : EIATTR_KPARAM_INFO
	.align		4
.L_115:
        /*0068*/ 	.byte	0x04, 0x17
        /*006a*/ 	.short	(.L_117 - .L_116)
.L_116:
        /*006c*/ 	.word	0x00000000
        /*0070*/ 	.short	0x0003
        /*0072*/ 	.short	0x0018
        /*0074*/ 	.byte	0x00, 0xf5, 0x21, 0x00


	//----- nvinfo : EIATTR_KPARAM_INFO
	.align		4
.L_117:
        /*0078*/ 	.byte	0x04, 0x17
        /*007a*/ 	.short	(.L_119 - .L_118)
.L_118:
        /*007c*/ 	.word	0x00000000
        /*0080*/ 	.short	0x0002
        /*0082*/ 	.short	0x0010
        /*0084*/ 	.byte	0x00, 0xf5, 0x21, 0x00


	//----- nvinfo : EIATTR_KPARAM_INFO
	.align		4
.L_119:
        /*0088*/ 	.byte	0x04, 0x17
        /*008a*/ 	.short	(.L_121 - .L_120)
.L_120:
        /*008c*/ 	.word	0x00000000
        /*0090*/ 	.short	0x0001
        /*0092*/ 	.short	0x0008
        /*0094*/ 	.byte	0x00, 0xf5, 0x21, 0x00


	//----- nvinfo : EIATTR_KPARAM_INFO
	.align		4
.L_121:
        /*0098*/ 	.byte	0x04, 0x17
        /*009a*/ 	.short	(.L_123 - .L_122)
.L_122:
        /*009c*/ 	.word	0x00000000
        /*00a0*/ 	.short	0x0000
        /*00a2*/ 	.short	0x0000
        /*00a4*/ 	.byte	0x00, 0xf5, 0x21, 0x00


	//----- nvinfo : EIATTR_SPARSE_MMA_MASK
	.align		4
.L_123:
        /*00a8*/ 	.byte	0x03, 0x50
        /*00aa*/ 	.short	0x0000


	//----- nvinfo : EIATTR_MAXREG_COUNT
	.align		4
        /*00ac*/ 	.byte	0x03, 0x1b
        /*00ae*/ 	.short	0x00ff


	//----- nvinfo : EIATTR_MERCURY_ISA_VERSION
	.align		4
        /*00b0*/ 	.byte	0x03, 0x5f
        /*00b2*/ 	.short	0x0101


	//----- nvinfo : EIATTR_VRC_CTA_INIT_COUNT
	.align		4
        /*00b4*/ 	.byte	0x02, 0x4a
	.zero		1
	.zero		1


	//----- nvinfo : EIATTR_EXIT_INSTR_OFFSETS
	.align		4
        /*00b8*/ 	.byte	0x04, 0x1c
        /*00ba*/ 	.short	(.L_125 - .L_124)


	//   ....[0]....
.L_124:
        /*00bc*/ 	.word	0x00000070


	//   ....[1]....
        /*00c0*/ 	.word	0x00001530


	//----- nvinfo : EIATTR_CRS_STACK_SIZE
	.align		4
.L_125:
        /*00c4*/ 	.byte	0x04, 0x1e
        /*00c6*/ 	.short	(.L_127 - .L_126)
.L_126:
        /*00c8*/ 	.word	0x00000000


	//----- nvinfo : EIATTR_CBANK_PARAM_SIZE
	.align		4
.L_127:
        /*00cc*/ 	.byte	0x03, 0x19
        /*00ce*/ 	.short	0x004c


	//----- nvinfo : EIATTR_PARAM_CBANK
	.align		4
        /*00d0*/ 	.byte	0x04, 0x0a
        /*00d2*/ 	.short	(.L_129 - .L_128)
	.align		4
.L_128:
        /*00d4*/ 	.word	index@(.nv.constant0._Z21calc_forman_curvaturePiS_S_S_S_PcS_PfS1_i)
        /*00d8*/ 	.short	0x0380
        /*00da*/ 	.short	0x004c


	//----- nvinfo : EIATTR_SW_WAR
	.align		4
.L_129:
        /*00dc*/ 	.byte	0x04, 0x36
        /*00de*/ 	.short	(.L_131 - .L_130)
.L_130:
        /*00e0*/ 	.word	0x00000008
.L_131:


//--------------------- .nv.info._Z19find_faces_in_graphPiS_S_S_S_PcS_i --------------------------
	.section	.nv.info._Z19find_faces_in_graphPiS_S_S_S_PcS_i,"",@"SHT_CUDA_INFO"
	.sectionflags	@""
	.align	4


	//----- nvinfo : EIATTR_CUDA_API_VERSION
	.align		4
        /*0000*/ 	.byte	0x04, 0x37
        /*0002*/ 	.short	(.L_133 - .L_132)
.L_132:
        /*0004*/ 	.word	0x00000082


	//----- nvinfo : EIATTR_KPARAM_INFO
	.align		4
.L_133:
        /*0008*/ 	.byte	0x04, 0x17
        /*000a*/ 	.short	(.L_135 - .L_134)
.L_134:
        /*000c*/ 	.word	0x00000000
        /*0010*/ 	.short	0x0007
        /*0012*/ 	.short	0x0038
        /*0014*/ 	.byte	0x00, 0xf0, 0x11, 0x00


	//----- nvinfo : EIATTR_KPARAM_INFO
	.align		4
.L_135:
        /*0018*/ 	.byte	0x04, 0x17
        /*001a*/ 	.short	(.L_137 - .L_136)
.L_136:
        /*001c*/ 	.word	0x00000000
        /*0020*/ 	.short	0x0006
        /*0022*/ 	.short	0x0030
        /*0024*/ 	.byte	0x00, 0xf5, 0x21, 0x00


	//----- nvinfo : EIATTR_KPARAM_INFO
	.align		4
.L_137:
        /*0028*/ 	.byte	0x04, 0x17
        /*002a*/ 	.short	(.L_139 - .L_138)
.L_138:
        /*002c*/ 	.word	0x00000000
        /*0030*/ 	.short	0x0005
        /*0032*/ 	.short	0x0028
        /*0034*/ 	.byte	0x00, 0xf5, 0x21, 0x00


	//----- nvinfo : EIATTR_KPARAM_INFO
	.align		4
.L_139:
        /*0038*/ 	.byte	0x04, 0x17
        /*003a*/ 	.short	(.L_141 - .L_140)
.L_140:
        /*003c*/ 	.word	0x00000000
        /*0040*/ 	.short	0x0004
        /*0042*/ 	.short	0x0020
        /*0044*/ 	.byte	0x00, 0xf5, 0x21, 0x00


	//----- nvinfo : EIATTR_KPARAM_INFO
	.align		4
.L_141:
        /*0048*/ 	.byte	0x04, 0x17
        /*004a*/ 	.short	(.L_143 - .L_142)
.L_142:
        /*004c*/ 	.word	0x00000000
        /*0050*/ 	.short	0x0003
        /*0052*/ 	.short	0x0018
        /*0054*/ 	.byte	0x00, 0xf5, 0x21, 0x00


	//----- nvinfo : EIATTR_KPARAM_INFO
	.align		4
.L_143:
        /*0058*/ 	.byte	0x04, 0x17
        /*005a*/ 	.short	(.L_145 - .L_144)
.L_144:
        /*005c*/ 	.word	0x00000000
        /*0060*/ 	.short	0x0002
        /*0062*/ 	.short	0x0010
        /*0064*/ 	.byte	0x00, 0xf5, 0x21, 0x00


	//----- nvinfo : EIATTR_KPARAM_INFO
	.align		4
.L_145:
        /*0068*/ 	.byte	0x04, 0x17
        /*006a*/ 	.short	(.L_147 - .L_146)
.L_146:
        /*006c*/ 	.word	0x00000000
        /*0070*/ 	.short	0x0001
        /*0072*/ 	.short	0x0008
        /*0074*/ 	.byte	0x00, 0xf5, 0x21, 0x00


	//----- nvinfo : EIATTR_KPARAM_INFO
	.align		4
.L_147:
        /*0078*/ 	.byte	0x04, 0x17
        /*007a*/ 	.short	(.L_149 - .L_148)
.L_148:
        /*007c*/ 	.word	0x00000000
        /*0080*/ 	.short	0x0000
        /*0082*/ 	.short	0x0000
        /*0084*/ 	.byte	0x00, 0xf5, 0x21, 0x00


	//----- nvinfo : EIATTR_SPARSE_MMA_MASK
	.align		4
.L_149:
        /*0088*/ 	.byte	0x03, 0x50
        /*008a*/ 	.short	0x0000


	//----- nvinfo : EIATTR_MAXREG_COUNT
	.align		4
        /*008c*/ 	.byte	0x03, 0x1b
        /*008e*/ 	.short	0x00ff


	//----- nvinfo : EIATTR_MERCURY_ISA_VERSION
	.align		4
        /*0090*/ 	.byte	0x03, 0x5f
        /*0092*/ 	.short	0x0101


	//----- nvinfo : EIATTR_VRC_CTA_INIT_COUNT
	.align		4
        /*0094*/ 	.byte	0x02, 0x4a
	.zero		1
	.zero		1


	//----- nvinfo : EIATTR_EXIT_INSTR_OFFSETS
	.align		4
        /*0098*/ 	.byte	0x04, 0x1c
        /*009a*/ 	.short	(.L_151 - .L_150)


	//   ....[0]....
.L_150:
        /*009c*/ 	.word	0x00000070


	//   ....[1]....
        /*00a0*/ 	.word	0x00000620


	//----- nvinfo : EIATTR_CRS_STACK_SIZE
	.align		4
.L_151:
        /*00a4*/ 	.byte	0x04, 0x1e
        /*00a6*/ 	.short	(.L_153 - .L_152)
.L_152:
        /*00a8*/ 	.word	0x00000000


	//----- nvinfo : EIATTR_CBANK_PARAM_SIZE
	.align		4
.L_153:
        /*00ac*/ 	.byte	0x03, 0x19
        /*00ae*/ 	.short	0x003c


	//----- nvinfo : EIATTR_PARAM_CBANK
	.align		4
        /*00b0*/ 	.byte	0x04, 0x0a
        /*00b2*/ 	.short	(.L_155 - .L_154)
	.align		4
.L_154:
        /*00b4*/ 	.word	index@(.nv.constant0._Z19find_faces_in_graphPiS_S_S_S_PcS_i)
        /*00b8*/ 	.short	0x0380
        /*00ba*/ 	.short	0x003c


	//----- nvinfo : EIATTR_SW_WAR
	.align		4
.L_155:
        /*00bc*/ 	.byte	0x04, 0x36
        /*00be*/ 	.short	(.L_157 - .L_156)
.L_156:
        /*00c0*/ 	.word	0x00000008
.L_157:


//--------------------- .nv.info._Z18init_one_on_devicePfi --------------------------
	.section	.nv.info._Z18init_one_on_devicePfi,"",@"SHT_CUDA_INFO"
	.sectionflags	@""
	.align	4


	//----- nvinfo : EIATTR_CUDA_API_VERSION
	.align		4
        /*0000*/ 	.byte	0x04, 0x37
        /*0002*/ 	.short	(.L_159 - .L_158)
.L_158:
        /*0004*/ 	.word	0x00000082


	//----- nvinfo : EIATTR_KPARAM_INFO
	.align		4
.L_159:
        /*0008*/ 	.byte	0x04, 0x17
        /*000a*/ 	.short	(.L_161 - .L_160)
.L_160:
        /*000c*/ 	.word	0x00000000
        /*0010*/ 	.short	0x0001
        /*0012*/ 	.short	0x0008
        /*0014*/ 	.byte	0x00, 0xf0, 0x11, 0x00


	//----- nvinfo : EIATTR_KPARAM_INFO
	.align		4
.L_161:
        /*0018*/ 	.byte	0x04, 0x17
        /*001a*/ 	.short	(.L_163 - .L_162)
.L_162:
        /*001c*/ 	.word	0x00000000
        /*0020*/ 	.short	0x0000
        /*0022*/ 	.short	0x0000
        /*0024*/ 	.byte	0x00, 0xf5, 0x21, 0x00


	//----- nvinfo : EIATTR_SPARSE_MMA_MASK
	.align		4
.L_163:
        /*0028*/ 	.byte	0x03, 0x50
        /*002a*/ 	.short	0x0000


	//----- nvinfo : EIATTR_MAXREG_COUNT
	.align		4
        /*002c*/ 	.byte	0x03, 0x1b
        /*002e*/ 	.short	0x00ff


	//----- nvinfo : EIATTR_MERCURY_ISA_VERSION
	.align		4
        /*0030*/ 	.byte	0x03, 0x5f
        /*0032*/ 	.short	0x0101


	//----- nvinfo : EIATTR_VRC_CTA_INIT_COUNT
	.align		4
        /*0034*/ 	.byte	0x02, 0x4a
	.zero		1
	.zero		1


	//----- nvinfo : EIATTR_EXIT_INSTR_OFFSETS
	.align		4
        /*0038*/ 	.byte	0x04, 0x1c
        /*003a*/ 	.short	(.L_165 - .L_164)


	//   ....[0]....
.L_164:
        /*003c*/ 	.word	0x00000070


	//   ....[1]....
        /*0040*/ 	.word	0x00000120


	//----- nvinfo : EIATTR_CRS_STACK_SIZE
	.align		4
.L_165:
        /*0044*/ 	.byte	0x04, 0x1e
        /*0046*/ 	.short	(.L_167 - .L_166)
.L_166:
        /*0048*/ 	.word	0x00000000


	//----- nvinfo : EIATTR_CBANK_PARAM_SIZE
	.align		4
.L_167:
        /*004c*/ 	.byte	0x03, 0x19
        /*004e*/ 	.short	0x000c


	//----- nvinfo : EIATTR_PARAM_CBANK
	.align		4
        /*0050*/ 	.byte	0x04, 0x0a
        /*0052*/ 	.short	(.L_169 - .L_168)
	.align		4
.L_168:
        /*0054*/ 	.word	index@(.nv.constant0._Z18init_one_on_devicePfi)
        /*0058*/ 	.short	0x0380
        /*005a*/ 	.short	0x000c


	//----- nvinfo : EIATTR_SW_WAR
	.align		4
.L_169:
        /*005c*/ 	.byte	0x04, 0x36
        /*005e*/ 	.short	(.L_171 - .L_170)
.L_170:
        /*0060*/ 	.word	0x00000008
.L_171:


//--------------------- .nv.callgraph             --------------------------
	.section	.nv.callgraph,"",@"SHT_CUDA_CALLGRAPH"
	.align	4
	.sectionentsize	8
	.align		4
        /*0000*/ 	.word	0x00000000
	.align		4
        /*0004*/ 	.word	0xffffffff
	.align		4
        /*0008*/ 	.word	0x00000000
	.align		4
        /*000c*/ 	.word	0xfffffffe
	.align		4
        /*0010*/ 	.word	0x00000000
	.align		4
        /*0014*/ 	.word	0xfffffffd
	.align		4
        /*0018*/ 	.word	0x00000000
	.align		4
        /*001c*/ 	.word	0xfffffffc


//--------------------- .text._Z17normalize_weightsPffii --------------------------
	.section	.text._Z17normalize_weightsPffii,"ax",@progbits
	.align	128
        .global         _Z17normalize_weightsPffii
        .type           _Z17normalize_weightsPffii,@function
        .size           _Z17normalize_weightsPffii,(.L_x_74 - _Z17normalize_weightsPffii)
        .other          _Z17normalize_weightsPffii,@"STO_CUDA_ENTRY STV_DEFAULT"
_Z17normalize_weightsPffii:
.text._Z17normalize_weightsPffii:
[----:B------:R-:W-:Y:S08]  /*0000*/  LDC R1, c[0x0][0x37c] ;  /* 0x0000df00ff017b82 */ /* 0x000ff00000000800 */
[----:B------:R-:W0:Y:S01]  /*0010*/  LDC.64 R8, c[0x0][0x388] ;  /* 0x0000e200ff087b82 */ /* 0x000e220000000a00 */
[----:B------:R-:W1:Y:S01]  /*0020*/  S2R R7, SR_TID.X ;  /* 0x0000000000077919 */ /* 0x000e620000002100 */
[----:B------:R-:W1:Y:S01]  /*0030*/  LDCU UR4, c[0x0][0x360] ;  /* 0x00006c00ff0477ac */ /* 0x000e620008000800 */
[----:B0-----:R-:W-:Y:S01]  /*0040*/  FMUL R3, R8, 0.5 ;  /* 0x3f00000008037820 */ /* 0x001fe20000400000 */
[----:B------:R-:W-:Y:S01]  /*0050*/  I2FP.F32.S32 R0, R9 ;  /* 0x0000000900007245 */ /* 0x000fe20000201400 */
[----:B------:R-:W1:Y:S02]  /*0060*/  S2R R8, SR_CTAID.X ;  /* 0x0000000000087919 */ /* 0x000e640000002500 */
[----:B------:R-:W0:Y:S08]  /*0070*/  MUFU.RCP R2, R3 ;  /* 0x0000000300027308 */ /* 0x000e300000001000 */
[----:B------:R-:W2:Y:S01]  /*0080*/  FCHK P0, R0, R3 ;  /* 0x0000000300007302 */ /* 0x000ea20000000000 */
[----:B0-----:R-:W-:-:S04]  /*0090*/  FFMA R5, -R3, R2, 1 ;  /* 0x3f80000003057423 */ /* 0x001fc80000000102 */
[----:B------:R-:W-:-:S04]  /*00a0*/  FFMA R5, R2, R5, R2 ;  /* 0x0000000502057223 */ /* 0x000fc80000000002 */
[----:B------:R-:W-:-:S04]  /*00b0*/  FFMA R4, R0, R5, RZ ;  /* 0x0000000500047223 */ /* 0x000fc800000000ff */
[----:B------:R-:W-:Y:S01]  /*00c0*/  FFMA R6, -R3, R4, R0 ;  /* 0x0000000403067223 */ /* 0x000fe20000000100 */
[----:B-1----:R-:W-:-:S03]  /*00d0*/  IMAD R2, R8, UR4, R7 ;  /* 0x0000000408027c24 */ /* 0x002fc6000f8e0207 */
[----:B------:R-:W-:Y:S01]  /*00e0*/  FFMA R8, R5, R6, R4 ;  /* 0x0000000605087223 */ /* 0x000fe20000000004 */
[----:B--2---:R-:W-:Y:S06]  /*00f0*/  @!P0 BRA `(.L_x_0) ;  /* 0x00000000000c8947 */ /* 0x004fec0003800000 */
[----:B------:R-:W-:-:S07]  /*0100*/  MOV R4, 0x120 ;  /* 0x0000012000047802 */ /* 0x000fce0000000f00 */
[----:B------:R-:W-:Y:S05]  /*0110*/  CALL.REL.NOINC `($__internal_0_$__cuda_sm3x_div_rn_noftz_f32_slowpath) ;  /* 0x0000000000407944 */ /* 0x000fea0003c00000 */
[----:B------:R-:W-:-:S07]  /*0120*/  IMAD.MOV.U32 R8, RZ, RZ, R0 ;  /* 0x000000ffff087224 */ /* 0x000fce00078e0000 */
.L_x_0:
[----:B------:R-:W0:Y:S02]  /*0130*/  LDCU UR8, c[0x0][0x390] ;  /* 0x00007200ff0877ac */ /* 0x000e240008000800 */
[----:B0-----:R-:W-:-:S13]  /*0140*/  ISETP.GE.AND P0, PT, R2, UR8, PT ;  /* 0x0000000802007c0c */ /* 0x001fda000bf06270 */
[----:B------:R-:W-:Y:S05]  /*0150*/  @P0 EXIT ;  /* 0x000000000000094d */ /* 0x000fea0003800000 */
[----:B------:R-:W0:Y:S01]  /*0160*/  LDC.64 R6, c[0x0][0x380] ;  /* 0x0000e000ff067b82 */ /* 0x000e220000000a00 */
[----:B------:R-:W1:Y:S01]  /*0170*/  LDCU UR5, c[0x0][0x370] ;  /* 0x00006e00ff0577ac */ /* 0x000e620008000800 */
[----:B------:R-:W2:Y:S01]  /*0180*/  LDCU.64 UR6, c[0x0][0x358] ;  /* 0x00006b00ff0677ac */ /* 0x000ea20008000a00 */
[----:B-1----:R-:W-:-:S12]  /*0190*/  UIMAD UR4, UR4, UR5, URZ ;  /* 0x00000005040472a4 */ /* 0x002fd8000f8e02ff */
.L_x_1:
[----:B01----:R-:W-:-:S05]  /*01a0*/  IMAD.WIDE R4, R2, 0x4, R6 ;  /* 0x0000000402047825 */ /* 0x003fca00078e0206 */
[----:B--2---:R-:W2:Y:S01]  /*01b0*/  LDG.E R3, desc[UR6][R4.64] ;  /* 0x0000000604037981 */ /* 0x004ea2000c1e1900 */
[----:B------:R-:W-:-:S05]  /*01c0*/  VIADD R2, R2, UR4 ;  /* 0x0000000402027c36 */ /* 0x000fca0008000000 */
[----:B------:R-:W-:Y:S01]  /*01d0*/  ISETP.GE.AND P0, PT, R2, UR8, PT ;  /* 0x0000000802007c0c */ /* 0x000fe2000bf06270 */
[----:B--2---:R-:W-:-:S05]  /*01e0*/  FMUL R3, R3, R8 ;  /* 0x0000000803037220 */ /* 0x004fca0000400000 */
[----:B------:R1:W-:Y:S07]  /*01f0*/  STG.E desc[UR6][R4.64], R3 ;  /* 0x0000000304007986 */ /* 0x0003ee000c101906 */
[----:B------:R-:W-:Y:S05]  /*0200*/  @!P0 BRA `(.L_x_1) ;  /* 0xfffffffc00e48947 */ /* 0x000fea000383ffff */
[----:B------:R-:W-:Y:S05]  /*0210*/  EXIT ;  /* 0x000000000000794d */ /* 0x000fea0003800000 */
        .weak           $__internal_0_$__cuda_sm3x_div_rn_noftz_f32_slowpath
        .type           $__internal_0_$__cuda_sm3x_div_rn_noftz_f32_slowpath,@function
        .size           $__internal_0_$__cuda_sm3x_div_rn_noftz_f32_slowpath,(.L_x_74 - $__internal_0_$__cuda_sm3x_div_rn_noftz_f32_slowpath)
$__internal_0_$__cuda_sm3x_div_rn_noftz_f32_slowpath:
[--C-:B------:R-:W-:Y:S01]  /*0220*/  SHF.R.U32.HI R6, RZ, 0x17, R3.reuse ;  /* 0x00000017ff067819 */ /* 0x100fe20000011603 */
[--C-:B------:R-:W-:Y:S01]  /*0230*/  IMAD.MOV.U32 R7, RZ, RZ, R0.reuse ;  /* 0x000000ffff077224 */ /* 0x100fe200078e0000 */
[----:B------:R-:W-:Y:S01]  /*0240*/  SHF.R.U32.HI R5, RZ, 0x17, R0 ;  /* 0x00000017ff057819 */ /* 0x000fe20000011600 */
[----:B------:R-:W-:Y:S01]  /*0250*/  IMAD.MOV.U32 R8, RZ, RZ, R3 ;  /* 0x000000ffff087224 */ /* 0x000fe200078e0003 */
[----:B------:R-:W-:Y:S02]  /*0260*/  LOP3.LUT R6, R6, 0xff, RZ, 0xc0, !PT ;  /* 0x000000ff06067812 */ /* 0x000fe400078ec0ff */
[----:B------:R-:W-:-:S03]  /*0270*/  LOP3.LUT R5, R5, 0xff, RZ, 0xc0, !PT ;  /* 0x000000ff05057812 */ /* 0x000fc600078ec0ff */
[----:B------:R-:W-:Y:S02]  /*0280*/  VIADD R11, R6, 0xffffffff ;  /* 0xffffffff060b7836 */ /* 0x000fe40000000000 */
[----:B------:R-:W-:-:S03]  /*0290*/  VIADD R10, R5, 0xffffffff ;  /* 0xffffffff050a7836 */ /* 0x000fc60000000000 */
[----:B------:R-:W-:-:S04]  /*02a0*/  ISETP.GT.U32.AND P0, PT, R11, 0xfd, PT ;  /* 0x000000fd0b00780c */ /* 0x000fc80003f04070 */
[----:B------:R-:W-:-:S13]  /*02b0*/  ISETP.GT.U32.OR P0, PT, R10, 0xfd, P0 ;  /* 0x000000fd0a00780c */ /* 0x000fda0000704470 */
[----:B------:R-:W-:Y:S01]  /*02c0*/  @!P0 IMAD.MOV.U32 R9, RZ, RZ, RZ ;  /* 0x000000ffff098224 */ /* 0x000fe200078e00ff */
[----:B------:R-:W-:Y:S06]  /*02d0*/  @!P0 BRA `(.L_x_2) ;  /* 0x00000000005c8947 */ /* 0x000fec0003800000 */
[----:B------:R-:W-:Y:S02]  /*02e0*/  FSETP.GTU.FTZ.AND P0, PT, |R0|, +INF , PT ;  /* 0x7f8000000000780b */ /* 0x000fe40003f1c200 */
[----:B------:R-:W-:-:S04]  /*02f0*/  FSETP.GTU.FTZ.AND P1, PT, |R3|, +INF , PT ;  /* 0x7f8000000300780b */ /* 0x000fc80003f3c200 */
[----:B------:R-:W-:-:S13]  /*0300*/  PLOP3.LUT P0, PT, P0, P1, PT, 0xf8, 0x8f ;  /* 0x00000000008f781c */ /* 0x000fda0000703f70 */
[----:B------:R-:W-:Y:S05]  /*0310*/  @P0 BRA `(.L_x_3) ;  /* 0x0000000400440947 */ /* 0x000fea0003800000 */
[----:B------:R-:W-:-:S13]  /*0320*/  LOP3.LUT P0, RZ, R8, 0x7fffffff, R7, 0xc8, !PT ;  /* 0x7fffffff08ff7812 */ /* 0x000fda000780c807 */
[----:B------:R-:W-:Y:S05]  /*0330*/  @!P0 BRA `(.L_x_4) ;  /* 0x0000000400348947 */ /* 0x000fea0003800000 */
[C---:B------:R-:W-:Y:S02]  /*0340*/  FSETP.NEU.FTZ.AND P2, PT, |R0|.reuse, +INF , PT ;  /* 0x7f8000000000780b */ /* 0x040fe40003f5d200 */
[----:B------:R-:W-:Y:S02]  /*0350*/  FSETP.NEU.FTZ.AND P1, PT, |R3|, +INF , PT ;  /* 0x7f8000000300780b */ /* 0x000fe40003f3d200 */
[----:B------:R-:W-:-:S11]  /*0360*/  FSETP.NEU.FTZ.AND P0, PT, |R0|, +INF , PT ;  /* 0x7f8000000000780b */ /* 0x000fd60003f1d200 */
[----:B------:R-:W-:Y:S05]  /*0370*/  @!P1 BRA !P2, `(.L_x_4) ;  /* 0x0000000400249947 */ /* 0x000fea0005000000 */
[----:B------:R-:W-:-:S04]  /*0380*/  LOP3.LUT P2, RZ, R7, 0x7fffffff, RZ, 0xc0, !PT ;  /* 0x7fffffff07ff7812 */ /* 0x000fc8000784c0ff */
[----:B------:R-:W-:-:S13]  /*0390*/  PLOP3.LUT P1, PT, P1, P2, PT, 0x2f, 0xf2 ;  /* 0x0000000000f2781c */ /* 0x000fda0000f24577 */
[----:B------:R-:W-:Y:S05]  /*03a0*/  @P1 BRA `(.L_x_5) ;  /* 0x0000000400101947 */ /* 0x000fea0003800000 */
[----:B------:R-:W-:-:S04]  /*03b0*/  LOP3.LUT P1, RZ, R8, 0x7fffffff, RZ, 0xc0, !PT ;  /* 0x7fffffff08ff7812 */ /* 0x000fc8000782c0ff */
[----:B------:R-:W-:-:S13]  /*03c0*/  PLOP3.LUT P0, PT, P0, P1, PT, 0x2f, 0xf2 ;  /* 0x0000000000f2781c */ /* 0x000fda0000702577 */
[----:B------:R-:W-:Y:S05]  /*03d0*/  @P0 BRA `(.L_x_6) ;  /* 0x0000000000f80947 */ /* 0x000fea0003800000 */
[----:B------:R-:W-:Y:S02]  /*03e0*/  ISETP.GE.AND P0, PT, R10, RZ, PT ;  /* 0x000000ff0a00720c */ /* 0x000fe40003f06270 */
[----:B------:R-:W-:-:S11]  /*03f0*/  ISETP.GE.AND P1, PT, R11, RZ, PT ;  /* 0x000000ff0b00720c */ /* 0x000fd60003f26270 */
[----:B------:R-:W-:Y:S02]  /*0400*/  @P0 IMAD.MOV.U32 R9, RZ, RZ, RZ ;  /* 0x000000ffff090224 */ /* 0x000fe400078e00ff */
[----:B------:R-:W-:Y:S01]  /*0410*/  @!P0 FFMA R7, R0, 1.84467440737095516160e+19, RZ ;  /* 0x5f80000000078823 */ /* 0x000fe200000000ff */
[----:B------:R-:W-:Y:S02]  /*0420*/  @!P0 IMAD.MOV.U32 R9, RZ, RZ, -0x40 ;  /* 0xffffffc0ff098424 */ /* 0x000fe400078e00ff */
[----:B------:R-:W-:Y:S02]  /*0430*/  @!P1 FFMA R8, R3, 1.84467440737095516160e+19, RZ ;  /* 0x5f80000003089823 */ /* 0x000fe400000000ff */
[----:B------:R-:W-:-:S07]  /*0440*/  @!P1 VIADD R9, R9, 0x40 ;  /* 0x0000004009099836 */ /* 0x000fce0000000000 */
.L_x_2:
[----:B------:R-:W-:Y:S01]  /*0450*/  LEA R3, R6, 0xc0800000, 0x17 ;  /* 0xc080000006037811 */ /* 0x000fe200078eb8ff */
[----:B------:R-:W-:-:S04]  /*0460*/  VIADD R5, R5, 0xffffff81 ;  /* 0xffffff8105057836 */ /* 0x000fc80000000000 */
[----:B------:R-:W-:Y:S01]  /*0470*/  IMAD.IADD R3, R8, 0x1, -R3 ;  /* 0x0000000108037824 */ /* 0x000fe200078e0a03 */
[C---:B------:R-:W-:Y:S01]  /*0480*/  IADD3 R6, PT, PT, R5.reuse, 0x7f, -R6 ;  /* 0x0000007f05067810 */ /* 0x040fe20007ffe806 */
[----:B------:R-:W-:Y:S02]  /*0490*/  IMAD R0, R5, -0x800000, R7 ;  /* 0xff80000005007824 */ /* 0x000fe400078e0207 */
[----:B------:R-:W0:Y:S01]  /*04a0*/  MUFU.RCP R8, R3 ;  /* 0x0000000300087308 */ /* 0x000e220000001000 */
[----:B------:R-:W-:Y:S01]  /*04b0*/  FADD.FTZ R11, -R3, -RZ ;  /* 0x800000ff030b7221 */ /* 0x000fe20000010100 */
[----:B------:R-:W-:-:S03]  /*04c0*/  IMAD.IADD R6, R6, 0x1, R9 ;  /* 0x0000000106067824 */ /* 0x000fc600078e0209 */
[----:B0-----:R-:W-:-:S04]  /*04d0*/  FFMA R13, R8, R11, 1 ;  /* 0x3f800000080d7423 */ /* 0x001fc8000000000b */
[----:B------:R-:W-:-:S04]  /*04e0*/  FFMA R10, R8, R13, R8 ;  /* 0x0000000d080a7223 */ /* 0x000fc80000000008 */
[----:B------:R-:W-:-:S04]  /*04f0*/  FFMA R7, R0, R10, RZ ;  /* 0x0000000a00077223 */ /* 0x000fc800000000ff */
[----:B------:R-:W-:-:S04]  /*0500*/  FFMA R8, R11, R7, R0 ;  /* 0x000000070b087223 */ /* 0x000fc80000000000 */
[----:B------:R-:W-:-:S04]  /*0510*/  FFMA R7, R10, R8, R7 ;  /* 0x000000080a077223 */ /* 0x000fc80000000007 */
[----:B------:R-:W-:-:S04]  /*0520*/  FFMA R8, R11, R7, R0 ;  /* 0x000000070b087223 */ /* 0x000fc80000000000 */
[----:B------:R-:W-:-:S05]  /*0530*/  FFMA R0, R10, R8, R7 ;  /* 0x000000080a007223 */ /* 0x000fca0000000007 */
[----:B------:R-:W-:-:S04]  /*0540*/  SHF.R.U32.HI R3, RZ, 0x17, R0 ;  /* 0x00000017ff037819 */ /* 0x000fc80000011600 */
[----:B------:R-:W-:-:S05]  /*0550*/  LOP3.LUT R3, R3, 0xff, RZ, 0xc0, !PT ;  /* 0x000000ff03037812 */ /* 0x000fca00078ec0ff */
[----:B------:R-:W-:-:S04]  /*0560*/  IMAD.IADD R9, R3, 0x1, R6 ;  /* 0x0000000103097824 */ /* 0x000fc800078e0206 */
[----:B------:R-:W-:-:S05]  /*0570*/  VIADD R3, R9, 0xffffffff ;  /* 0xffffffff09037836 */ /* 0x000fca0000000000 */
[----:B------:R-:W-:-:S13]  /*0580*/  ISETP.GE.U32.AND P0, PT, R3, 0xfe, PT ;  /* 0x000000fe0300780c */ /* 0x000fda0003f06070 */
[----:B------:R-:W-:Y:S05]  /*0590*/  @!P0 BRA `(.L_x_7) ;  /* 0x0000000000808947 */ /* 0x000fea0003800000 */
[----:B------:R-:W-:-:S13]  /*05a0*/  ISETP.GT.AND P0, PT, R9, 0xfe, PT ;  /* 0x000000fe0900780c */ /* 0x000fda0003f04270 */
[----:B------:R-:W-:Y:S05]  /*05b0*/  @P0 BRA `(.L_x_8) ;  /* 0x00000000006c0947 */ /* 0x000fea0003800000 */
[----:B------:R-:W-:-:S13]  /*05c0*/  ISETP.GE.AND P0, PT, R9, 0x1, PT ;  /* 0x000000010900780c */ /* 0x000fda0003f06270 */
[----:B------:R-:W-:Y:S05]  /*05d0*/  @P0 BRA `(.L_x_9) ;  /* 0x0000000000980947 */ /* 0x000fea0003800000 */
[----:B------:R-:W-:Y:S02]  /*05e0*/  ISETP.GE.AND P0, PT, R9, -0x18, PT ;  /* 0xffffffe80900780c */ /* 0x000fe40003f06270 */
[----:B------:R-:W-:-:S11]  /*05f0*/  LOP3.LUT R0, R0, 0x80000000, RZ, 0xc0, !PT ;  /* 0x8000000000007812 */ /* 0x000fd600078ec0ff */
[----:B------:R-:W-:Y:S05]  /*0600*/  @!P0 BRA `(.L_x_9) ;  /* 0x00000000008c8947 */ /* 0x000fea0003800000 */
[CCC-:B------:R-:W-:Y:S01]  /*0610*/  FFMA.RZ R3, R10.reuse, R8.reuse, R7.reuse ;  /* 0x000000080a037223 */ /* 0x1c0fe2000000c007 */
[CCC-:B------:R-:W-:Y:S01]  /*0620*/  FFMA.RM R6, R10.reuse, R8.reuse, R7.reuse ;  /* 0x000000080a067223 */ /* 0x1c0fe20000004007 */
[C---:B------:R-:W-:Y:S02]  /*0630*/  ISETP.NE.AND P2, PT, R9.reuse, RZ, PT ;  /* 0x000000ff0900720c */ /* 0x040fe40003f45270 */
[----:B------:R-:W-:Y:S02]  /*0640*/  ISETP.NE.AND P1, PT, R9, RZ, PT ;  /* 0x000000ff0900720c */ /* 0x000fe40003f25270 */
[----:B------:R-:W-:Y:S01]  /*0650*/  LOP3.LUT R5, R3, 0x7fffff, RZ, 0xc0, !PT ;  /* 0x007fffff03057812 */ /* 0x000fe200078ec0ff */
[----:B------:R-:W-:Y:S01]  /*0660*/  FFMA.RP R3, R10, R8, R7 ;  /* 0x000000080a037223 */ /* 0x000fe20000008007 */
[----:B------:R-:W-:Y:S02]  /*0670*/  VIADD R8, R9, 0x20 ;  /* 0x0000002009087836 */ /* 0x000fe40000000000 */
[----:B------:R-:W-:Y:S01]  /*0680*/  LOP3.LUT R5, R5, 0x800000, RZ, 0xfc, !PT ;  /* 0x0080000005057812 */ /* 0x000fe200078efcff */
[----:B------:R-:W-:Y:S01]  /*0690*/  IMAD.MOV R7, RZ, RZ, -R9 ;  /* 0x000000ffff077224 */ /* 0x000fe200078e0a09 */
[----:B------:R-:W-:-:S02]  /*06a0*/  FSETP.NEU.FTZ.AND P0, PT, R3, R6, PT ;  /* 0x000000060300720b */ /* 0x000fc40003f1d000 */
[----:B------:R-:W-:Y:S02]  /*06b0*/  SHF.L.U32 R8, R5, R8, RZ ;  /* 0x0000000805087219 */ /* 0x000fe400000006ff */
[----:B------:R-:W-:Y:S02]  /*06c0*/  SEL R6, R7, RZ, P2 ;  /* 0x000000ff07067207 */ /* 0x000fe40001000000 */
[----:B------:R-:W-:Y:S02]  /*06d0*/  ISETP.NE.AND P1, PT, R8, RZ, P1 ;  /* 0x000000ff0800720c */ /* 0x000fe40000f25270 */
[----:B------:R-:W-:Y:S02]  /*06e0*/  SHF.R.U32.HI R6, RZ, R6, R5 ;  /* 0x00000006ff067219 */ /* 0x000fe40000011605 */
[----:B------:R-:W-:Y:S02]  /*06f0*/  PLOP3.LUT P0, PT, P0, P1, PT, 0xf8, 0x8f ;  /* 0x00000000008f781c */ /* 0x000fe40000703f70 */
[----:B------:R-:W-:-:S02]  /*0700*/  SHF.R.U32.HI R8, RZ, 0x1, R6 ;  /* 0x00000001ff087819 */ /* 0x000fc40000011606 */
[----:B------:R-:W-:-:S04]  /*0710*/  SEL R3, RZ, 0x1, !P0 ;  /* 0x00000001ff037807 */ /* 0x000fc80004000000 */
[----:B------:R-:W-:-:S04]  /*0720*/  LOP3.LUT R3, R3, 0x1, R8, 0xf8, !PT ;  /* 0x0000000103037812 */ /* 0x000fc800078ef808 */
[----:B------:R-:W-:-:S05]  /*0730*/  LOP3.LUT R3, R3, R6, RZ, 0xc0, !PT ;  /* 0x0000000603037212 */ /* 0x000fca00078ec0ff */
[----:B------:R-:W-:-:S05]  /*0740*/  IMAD.IADD R3, R8, 0x1, R3 ;  /* 0x0000000108037824 */ /* 0x000fca00078e0203 */
[----:B------:R-:W-:Y:S01]  /*0750*/  LOP3.LUT R0, R3, R0, RZ, 0xfc, !PT ;  /* 0x0000000003007212 */ /* 0x000fe200078efcff */
[----:B------:R-:W-:Y:S06]  /*0760*/  BRA `(.L_x_9) ;  /* 0x0000000000347947 */ /* 0x000fec0003800000 */
.L_x_8:
[----:B------:R-:W-:-:S04]  /*0770*/  LOP3.LUT R0, R0, 0x80000000, RZ, 0xc0, !PT ;  /* 0x8000000000007812 */ /* 0x000fc800078ec0ff */
[----:B------:R-:W-:Y:S01]  /*0780*/  LOP3.LUT R0, R0, 0x7f800000, RZ, 0xfc, !PT ;  /* 0x7f80000000007812 */ /* 0x000fe200078efcff */
[----:B------:R-:W-:Y:S06]  /*0790*/  BRA `(.L_x_9) ;  /* 0x0000000000287947 */ /* 0x000fec0003800000 */
.L_x_7:
[----:B------:R-:W-:Y:S01]  /*07a0*/  IMAD R0, R6, 0x800000, R0 ;  /* 0x0080000006007824 */ /* 0x000fe200078e0200 */
[----:B------:R-:W-:Y:S06]  /*07b0*/  BRA `(.L_x_9) ;  /* 0x0000000000207947 */ /* 0x000fec0003800000 */
.L_x_6:
[----:B------:R-:W-:-:S04]  /*07c0*/  LOP3.LUT R0, R8, 0x80000000, R7, 0x48, !PT ;  /* 0x8000000008007812 */ /* 0x000fc800078e4807 */
[----:B------:R-:W-:Y:S01]  /*07d0*/  LOP3.LUT R0, R0, 0x7f800000, RZ, 0xfc, !PT ;  /* 0x7f80000000007812 */ /* 0x000fe200078efcff */
[----:B------:R-:W-:Y:S06]  /*07e0*/  BRA `(.L_x_9) ;  /* 0x0000000000147947 */ /* 0x000fec0003800000 */
.L_x_5:
[----:B------:R-:W-:Y:S01]  /*07f0*/  LOP3.LUT R0, R8, 0x80000000, R7, 0x48, !PT ;  /* 0x8000000008007812 */ /* 0x000fe200078e4807 */
[----:B------:R-:W-:Y:S06]  /*0800*/  BRA `(.L_x_9) ;  /* 0x00000000000c7947 */ /* 0x000fec0003800000 */
.L_x_4:
[----:B------:R-:W0:Y:S01]  /*0810*/  MUFU.RSQ R0, -QNAN ;  /* 0xffc0000000007908 */ /* 0x000e220000001400 */
[----:B------:R-:W-:Y:S05]  /*0820*/  BRA `(.L_x_9) ;  /* 0x0000000000047947 */ /* 0x000fea0003800000 */
.L_x_3:
[----:B------:R-:W-:-:S07]  /*0830*/  FADD.FTZ R0, R0, R3 ;  /* 0x0000000300007221 */ /* 0x000fce0000010000 */
.L_x_9:
[----:B------:R-:W-:-:S04]  /*0840*/  IMAD.MOV.U32 R5, RZ, RZ, 0x0 ;  /* 0x00000000ff057424 */ /* 0x000fc800078e00ff */
[----:B0-----:R-:W-:Y:S05]  /*0850*/  RET.REL.NODEC R4 `(_Z17normalize_weightsPffii) ;  /* 0xfffffff404e87950 */ /* 0x001fea0003c3ffff */
.L_x_10:
[----:B------:R-:W-:-:S00]  /*0860*/  BRA `(.L_x_10) ;  /* 0xfffffffc00fc7947 */ /* 0x000fc0000383ffff */
[----:B------:R-:W-:-:S00]  /*0870*/  NOP ;  /* 0x0000000000007918 */ /* 0x000fc00000000000 */
        /* <DEDUP_REMOVED lines=8> */
.L_x_74:


//--------------------- .text._Z19array_sum_blockwisePfiS_ --------------------------
	.section	.text._Z19array_sum_blockwisePfiS_,"ax",@progbits
	.align	128
        .global         _Z19array_sum_blockwisePfiS_
        .type           _Z19array_sum_blockwisePfiS_,@function
        .size           _Z19array_sum_blockwisePfiS_,(.L_x_77 - _Z19array_sum_blockwisePfiS_)
        .other          _Z19array_sum_blockwisePfiS_,@"STO_CUDA_ENTRY STV_DEFAULT"
_Z19array_sum_blockwisePfiS_:
.text._Z19array_sum_blockwisePfiS_:
[----:B------:R-:W-:Y:S01]  /*0000*/  LDC R1, c[0x0][0x37c] ;  /* 0x0000df00ff017b82 */ /* 0x000fe20000000800 */
[----:B------:R-:W0:Y:S01]  /*0010*/  S2R R8, SR_TID.X ;  /* 0x0000000000087919 */ /* 0x000e220000002100 */
[----:B------:R-:W1:Y:S01]  /*0020*/  LDCU UR4, c[0x0][0x360] ;  /* 0x00006c00ff0477ac */ /* 0x000e620008000800 */
[----:B------:R-:W-:Y:S01]  /*0030*/  BSSY.RECONVERGENT B0, `(.L_x_11) ;  /* 0x0000013000007945 */ /* 0x000fe20003800200 */
[----:B------:R-:W-:Y:S01]  /*0040*/  IMAD.MOV.U32 R7, RZ, RZ, RZ ;  /* 0x000000ffff077224 */ /* 0x000fe200078e00ff */
[----:B------:R-:W0:Y:S01]  /*0050*/  S2R R9, SR_CTAID.X ;  /* 0x0000000000097919 */ /* 0x000e220000002500 */
[----:B------:R-:W2:Y:S01]  /*0060*/  LDCU UR5, c[0x0][0x388] ;  /* 0x00007100ff0577ac */ /* 0x000ea20008000800 */
[----:B------:R-:W3:Y:S01]  /*0070*/  LDCU.64 UR6, c[0x0][0x358] ;  /* 0x00006b00ff0677ac */ /* 0x000ee20008000a00 */
[----:B-1----:R-:W-:Y:S02]  /*0080*/  IMAD.U32 R6, RZ, RZ, UR4 ;  /* 0x00000004ff067e24 */ /* 0x002fe4000f8e00ff */
[----:B0-----:R-:W-:-:S05]  /*0090*/  IMAD R0, R9, UR4, R8 ;  /* 0x0000000409007c24 */ /* 0x001fca000f8e0208 */
[----:B--2---:R-:W-:-:S13]  /*00a0*/  ISETP.GE.AND P0, PT, R0, UR5, PT ;  /* 0x0000000500007c0c */ /* 0x004fda000bf06270 */
[----:B---3--:R-:W-:Y:S05]  /*00b0*/  @P0 BRA `(.L_x_12) ;  /* 0x0000000000280947 */ /* 0x008fea0003800000 */
[----:B------:R-:W0:Y:S01]  /*00c0*/  LDC.64 R4, c[0x0][0x380] ;  /* 0x0000e000ff047b82 */ /* 0x000e220000000a00 */
[----:B------:R-:W1:Y:S01]  /*00d0*/  LDCU UR4, c[0x0][0x370] ;  /* 0x00006e00ff0477ac */ /* 0x000e620008000800 */
[----:B------:R-:W-:Y:S02]  /*00e0*/  HFMA2 R7, -RZ, RZ, 0, 0 ;  /* 0x00000000ff077431 */ /* 0x000fe400000001ff */
[----:B-1----:R-:W-:-:S07]  /*00f0*/  IMAD R11, R6, UR4, RZ ;  /* 0x00000004060b7c24 */ /* 0x002fce000f8e02ff */
.L_x_13:
[----:B0-----:R-:W-:-:S06]  /*0100*/  IMAD.WIDE R2, R0, 0x4, R4 ;  /* 0x0000000400027825 */ /* 0x001fcc00078e0204 */
[----:B------:R-:W2:Y:S01]  /*0110*/  LDG.E R2, desc[UR6][R2.64] ;  /* 0x0000000602027981 */ /* 0x000ea2000c1e1900 */
[----:B------:R-:W-:-:S05]  /*0120*/  IMAD.IADD R0, R11, 0x1, R0 ;  /* 0x000000010b007824 */ /* 0x000fca00078e0200 */
[----:B------:R-:W-:Y:S01]  /*0130*/  ISETP.GE.AND P0, PT, R0, UR5, PT ;  /* 0x0000000500007c0c */ /* 0x000fe2000bf06270 */
[----:B--2---:R-:W-:-:S12]  /*0140*/  FADD R7, R2, R7 ;  /* 0x0000000702077221 */ /* 0x004fd80000000000 */
[----:B------:R-:W-:Y:S05]  /*0150*/  @!P0 BRA `(.L_x_13) ;  /* 0xfffffffc00e88947 */ /* 0x000fea000383ffff */
.L_x_12:
[----:B------:R-:W-:Y:S05]  /*0160*/  BSYNC.RECONVERGENT B0 ;  /* 0x0000000000007941 */ /* 0x000fea0003800200 */
.L_x_11:
[----:B------:R-:W0:Y:S01]  /*0170*/  S2UR UR5, SR_CgaCtaId ;  /* 0x00000000000579c3 */ /* 0x000e220000008800 */
[----:B------:R-:W-:Y:S01]  /*0180*/  UMOV UR4, 0x400 ;  /* 0x0000040000047882 */ /* 0x000fe20000000000 */
[----:B------:R-:W-:Y:S02]  /*0190*/  ISETP.GE.U32.AND P1, PT, R6, 0x2, PT ;  /* 0x000000020600780c */ /* 0x000fe40003f26070 */
[----:B------:R-:W-:Y:S01]  /*01a0*/  ISETP.NE.AND P0, PT, R8, RZ, PT ;  /* 0x000000ff0800720c */ /* 0x000fe20003f05270 */
[----:B0-----:R-:W-:-:S06]  /*01b0*/  ULEA UR4, UR5, UR4, 0x18 ;  /* 0x0000000405047291 */ /* 0x001fcc000f8ec0ff */
[----:B------:R-:W-:-:S05]  /*01c0*/  LEA R0, R8, UR4, 0x2 ;  /* 0x0000000408007c11 */ /* 0x000fca000f8e10ff */
[----:B------:R0:W-:Y:S01]  /*01d0*/  STS [R0], R7 ;  /* 0x0000000700007388 */ /* 0x0001e20000000800 */
[----:B------:R-:W-:Y:S06]  /*01e0*/  BAR.SYNC.DEFER_BLOCKING 0x0 ;  /* 0x0000000000007b1d */ /* 0x000fec0000010000 */
[----:B------:R-:W-:Y:S05]  /*01f0*/  @!P1 BRA `(.L_x_14) ;  /* 0x00000000002c9947 */ /* 0x000fea0003800000 */
.L_x_15:
[----:B------:R-:W-:-:S04]  /*0200*/  SHF.R.U32.HI R5, RZ, 0x1, R6 ;  /* 0x00000001ff057819 */ /* 0x000fc80000011606 */
[----:B------:R-:W-:-:S13]  /*0210*/  ISETP.GE.U32.AND P1, PT, R8, R5, PT ;  /* 0x000000050800720c */ /* 0x000fda0003f26070 */
[----:B------:R-:W-:Y:S01]  /*0220*/  @!P1 LEA R2, R5, R0, 0x2 ;  /* 0x0000000005029211 */ /* 0x000fe200078e10ff */
[----:B------:R-:W-:Y:S05]  /*0230*/  @!P1 LDS R3, [R0] ;  /* 0x0000000000039984 */ /* 0x000fea0000000800 */
[----:B------:R-:W1:Y:S02]  /*0240*/  @!P1 LDS R2, [R2] ;  /* 0x0000000002029984 */ /* 0x000e640000000800 */
[----:B-1----:R-:W-:-:S05]  /*0250*/  @!P1 FADD R3, R2, R3 ;  /* 0x0000000302039221 */ /* 0x002fca0000000000 */
[----:B------:R1:W-:Y:S01]  /*0260*/  @!P1 STS [R0], R3 ;  /* 0x0000000300009388 */ /* 0x0003e20000000800 */
[----:B------:R-:W-:Y:S01]  /*0270*/  BAR.SYNC.DEFER_BLOCKING 0x0 ;  /* 0x0000000000007b1d */ /* 0x000fe20000010000 */
[----:B------:R-:W-:Y:S01]  /*0280*/  ISETP.GT.U32.AND P1, PT, R6, 0x3, PT ;  /* 0x000000030600780c */ /* 0x000fe20003f24070 */
[----:B------:R-:W-:-:S12]  /*0290*/  IMAD.MOV.U32 R6, RZ, RZ, R5 ;  /* 0x000000ffff067224 */ /* 0x000fd800078e0005 */
[----:B-1----:R-:W-:Y:S05]  /*02a0*/  @P1 BRA `(.L_x_15) ;  /* 0xfffffffc00d41947 */ /* 0x002fea000383ffff */
.L_x_14:
[----:B------:R-:W-:Y:S05]  /*02b0*/  @P0 EXIT ;  /* 0x000000000000094d */ /* 0x000fea0003800000 */
[----:B------:R-:W1:Y:S01]  /*02c0*/  S2UR UR5, SR_CgaCtaId ;  /* 0x00000000000579c3 */ /* 0x000e620000008800 */
[----:B------:R-:W-:-:S07]  /*02d0*/  UMOV UR4, 0x400 ;  /* 0x0000040000047882 */ /* 0x000fce0000000000 */
[----:B------:R-:W2:Y:S01]  /*02e0*/  LDC.64 R2, c[0x0][0x390] ;  /* 0x0000e400ff027b82 */ /* 0x000ea20000000a00 */
[----:B-1----:R-:W-:Y:S01]  /*02f0*/  ULEA UR4, UR5, UR4, 0x18 ;  /* 0x0000000405047291 */ /* 0x002fe2000f8ec0ff */
[----:B--2---:R-:W-:-:S08]  /*0300*/  IMAD.WIDE.U32 R2, R9, 0x4, R2 ;  /* 0x0000000409027825 */ /* 0x004fd000078e0002 */
[----:B------:R-:W1:Y:S04]  /*0310*/  LDS R5, [UR4] ;  /* 0x00000004ff057984 */ /* 0x000e680008000800 */
[----:B-1----:R-:W-:Y:S01]  /*0320*/  STG.E desc[UR6][R2.64], R5 ;  /* 0x0000000502007986 */ /* 0x002fe2000c101906 */
[----:B------:R-:W-:Y:S05]  /*0330*/  EXIT ;  /* 0x000000000000794d */ /* 0x000fea0003800000 */
.L_x_16:
        /* <DEDUP_REMOVED lines=12> */
.L_x_77:


//--------------------- .text._Z18update_weight_softPiS_S_S_S_PfS0_fi --------------------------
	.section	.text._Z18update_weight_softPiS_S_S_S_PfS0_fi,"ax",@progbits
	.align	128
        .global         _Z18update_weight_softPiS_S_S_S_PfS0_fi
        .type           _Z18update_weight_softPiS_S_S_S_PfS0_fi,@function
        .size           _Z18update_weight_softPiS_S_S_S_PfS0_fi,(.L_x_78 - _Z18update_weight_softPiS_S_S_S_PfS0_fi)
        .other          _Z18update_weight_softPiS_S_S_S_PfS0_fi,@"STO_CUDA_ENTRY STV_DEFAULT"
_Z18update_weight_softPiS_S_S_S_PfS0_fi:
.text._Z18update_weight_softPiS_S_S_S_PfS0_fi:
[----:B------:R-:W-:Y:S01]  /*0000*/  LDC R1, c[0x0][0x37c] ;  /* 0x0000df00ff017b82 */ /* 0x000fe20000000800 */
[----:B------:R-:W0:Y:S01]  /*0010*/  S2R R0, SR_TID.X ;  /* 0x0000000000007919 */ /* 0x000e220000002100 */
[----:B------:R-:W0:Y:S01]  /*0020*/  LDCU UR4, c[0x0][0x360] ;  /* 0x00006c00ff0477ac */ /* 0x000e220008000800 */
[----:B------:R-:W0:Y:S01]  /*0030*/  S2R R3, SR_CTAID.X ;  /* 0x0000000000037919 */ /* 0x000e220000002500 */
[----:B------:R-:W1:Y:S01]  /*0040*/  LDCU UR5, c[0x0][0x3bc] ;  /* 0x00007780ff0577ac */ /* 0x000e620008000800 */
[----:B0-----:R-:W-:-:S05]  /*0050*/  IMAD R0, R3, UR4, R0 ;  /* 0x0000000403007c24 */ /* 0x001fca000f8e0200 */
[----:B-1----:R-:W-:-:S13]  /*0060*/  ISETP.GE.AND P0, PT, R0, UR5, PT ;  /* 0x0000000500007c0c */ /* 0x002fda000bf06270 */
[----:B------:R-:W-:Y:S05]  /*0070*/  @P0 EXIT ;  /* 0x000000000000094d */ /* 0x000fea0003800000 */
[----:B------:R-:W0:Y:S01]  /*0080*/  LDCU UR5, c[0x0][0x370] ;  /* 0x00006e00ff0577ac */ /* 0x000e220008000800 */
[----:B------:R-:W1:Y:S01]  /*0090*/  LDCU.64 UR6, c[0x0][0x358] ;  /* 0x00006b00ff0677ac */ /* 0x000e620008000a00 */
[----:B0-----:R-:W-:-:S12]  /*00a0*/  UIMAD UR4, UR4, UR5, URZ ;  /* 0x00000005040472a4 */ /* 0x001fd8000f8e02ff */
.L_x_23:
[----:B0-----:R-:W0:Y:S08]  /*00b0*/  LDC.64 R2, c[0x0][0x398] ;  /* 0x0000e600ff027b82 */ /* 0x001e300000000a00 */
[----:B------:R-:W2:Y:S08]  /*00c0*/  LDC.64 R8, c[0x0][0x390] ;  /* 0x0000e400ff087b82 */ /* 0x000eb00000000a00 */
[----:B------:R-:W3:Y:S01]  /*00d0*/  LDC.64 R6, c[0x0][0x3a0] ;  /* 0x0000e800ff067b82 */ /* 0x000ee20000000a00 */
[----:B0-----:R-:W-:-:S06]  /*00e0*/  IMAD.WIDE R2, R0, 0x4, R2 ;  /* 0x0000000400027825 */ /* 0x001fcc00078e0202 */
[----:B-1----:R-:W2:Y:S01]  /*00f0*/  LDG.E R2, desc[UR6][R2.64] ;  /* 0x0000000602027981 */ /* 0x002ea2000c1e1900 */
[----:B---3--:R-:W-:-:S05]  /*0100*/  IMAD.WIDE R6, R0, 0x4, R6 ;  /* 0x0000000400067825 */ /* 0x008fca00078e0206 */
[----:B------:R0:W5:Y:S01]  /*0110*/  LDG.E R11, desc[UR6][R6.64] ;  /* 0x00000006060b7981 */ /* 0x000162000c1e1900 */
[----:B--2---:R-:W-:-:S05]  /*0120*/  IMAD.WIDE R8, R2, 0x4, R8 ;  /* 0x0000000402087825 */ /* 0x004fca00078e0208 */
[----:B------:R-:W2:Y:S01]  /*0130*/  LDG.E R10, desc[UR6][R8.64] ;  /* 0x00000006080a7981 */ /* 0x000ea2000c1e1900 */
[----:B------:R-:W-:Y:S01]  /*0140*/  BSSY.RECONVERGENT B0, `(.L_x_17) ;  /* 0x0000015000007945 */ /* 0x000fe20003800200 */
[----:B------:R-:W-:Y:S01]  /*0150*/  IMAD.MOV.U32 R4, RZ, RZ, -0x1 ;  /* 0xffffffffff047424 */ /* 0x000fe200078e00ff */
[----:B------:R-:W-:Y:S02]  /*0160*/  MOV R5, 0xffffffff ;  /* 0xffffffff00057802 */ /* 0x000fe40000000f00 */
[----:B--2---:R-:W-:-:S13]  /*0170*/  ISETP.GE.AND P0, PT, R10, 0x1, PT ;  /* 0x000000010a00780c */ /* 0x004fda0003f06270 */
[----:B0-----:R-:W-:Y:S05]  /*0180*/  @!P0 BRA `(.L_x_18) ;  /* 0x0000000000408947 */ /* 0x001fea0003800000 */
[----:B------:R-:W0:Y:S08]  /*0190*/  LDC.64 R4, c[0x0][0x388] ;  /* 0x0000e200ff047b82 */ /* 0x000e300000000a00 */
[----:B------:R-:W1:Y:S01]  /*01a0*/  LDC.64 R8, c[0x0][0x380] ;  /* 0x0000e000ff087b82 */ /* 0x000e620000000a00 */
[----:B0-----:R-:W-:-:S05]  /*01b0*/  IMAD.WIDE R4, R2, 0x4, R4 ;  /* 0x0000000402047825 */ /* 0x001fca00078e0204 */
[----:B------:R0:W5:Y:S01]  /*01c0*/  LDG.E R12, desc[UR6][R4.64] ;  /* 0x00000006040c7981 */ /* 0x000162000c1e1900 */
[----:B------:R-:W-:-:S07]  /*01d0*/  IMAD.MOV.U32 R3, RZ, RZ, RZ ;  /* 0x000000ffff037224 */ /* 0x000fce00078e00ff */
.L_x_19:
[----:B0----5:R-:W-:-:S05]  /*01e0*/  IADD3 R4, PT, PT, R12, R3, RZ ;  /* 0x000000030c047210 */ /* 0x021fca0007ffe0ff */
[----:B-1----:R-:W-:-:S06]  /*01f0*/  IMAD.WIDE R6, R4, 0x4, R8 ;  /* 0x0000000404067825 */ /* 0x002fcc00078e0208 */
[----:B------:R-:W2:Y:S01]  /*0200*/  LDG.E R6, desc[UR6][R6.64] ;  /* 0x0000000606067981 */ /* 0x000ea2000c1e1900 */
[----:B------:R-:W-:Y:S02]  /*0210*/  SHF.R.S32.HI R5, RZ, 0x1f, R4 ;  /* 0x0000001fff057819 */ /* 0x000fe40000011404 */
[----:B--2---:R-:W-:-:S13]  /*0220*/  ISETP.NE.AND P0, PT, R6, R11, PT ;  /* 0x0000000b0600720c */ /* 0x004fda0003f05270 */
[----:B------:R-:W-:Y:S05]  /*0230*/  @!P0 BRA `(.L_x_18) ;  /* 0x0000000000148947 */ /* 0x000fea0003800000 */
[----:B------:R-:W-:-:S05]  /*0240*/  VIADD R3, R3, 0x1 ;  /* 0x0000000103037836 */ /* 0x000fca0000000000 */
[----:B------:R-:W-:-:S13]  /*0250*/  ISETP.GE.AND P0, PT, R3, R10, PT ;  /* 0x0000000a0300720c */ /* 0x000fda0003f06270 */
[----:B------:R-:W-:Y:S05]  /*0260*/  @!P0 BRA `(.L_x_19) ;  /* 0xfffffffc00dc8947 */ /* 0x000fea000383ffff */
[----:B------:R-:W-:Y:S01]  /*0270*/  MOV R4, 0xffffffff ;  /* 0xffffffff00047802 */ /* 0x000fe20000000f00 */
[----:B------:R-:W-:-:S07]  /*0280*/  IMAD.MOV.U32 R5, RZ, RZ, -0x1 ;  /* 0xffffffffff057424 */ /* 0x000fce00078e00ff */
.L_x_18:
[----:B------:R-:W-:Y:S05]  /*0290*/  BSYNC.RECONVERGENT B0 ;  /* 0x0000000000007941 */ /* 0x000fea0003800200 */
.L_x_17:
[----:B------:R-:W0:Y:S02]  /*02a0*/  LDC.64 R8, c[0x0][0x390] ;  /* 0x0000e400ff087b82 */ /* 0x000e240000000a00 */
[----:B0----5:R-:W-:-:S05]  /*02b0*/  IMAD.WIDE R8, R11, 0x4, R8 ;  /* 0x000000040b087825 */ /* 0x021fca00078e0208 */
[----:B------:R-:W2:Y:S01]  /*02c0*/  LDG.E R12, desc[UR6][R8.64] ;  /* 0x00000006080c7981 */ /* 0x000ea2000c1e1900 */
[----:B------:R-:W-:Y:S01]  /*02d0*/  BSSY.RECONVERGENT B0, `(.L_x_20) ;  /* 0x0000015000007945 */ /* 0x000fe20003800200 */
[----:B------:R-:W-:Y:S01]  /*02e0*/  MOV R6, 0xffffffff ;  /* 0xffffffff00067802 */ /* 0x000fe20000000f00 */
[----:B------:R-:W-:Y:S01]  /*02f0*/  IMAD.MOV.U32 R7, RZ, RZ, -0x1 ;  /* 0xffffffffff077424 */ /* 0x000fe200078e00ff */
[----:B--2---:R-:W-:-:S13]  /*0300*/  ISETP.GE.AND P0, PT, R12, 0x1, PT ;  /* 0x000000010c00780c */ /* 0x004fda0003f06270 */
[----:B------:R-:W-:Y:S05]  /*0310*/  @!P0 BRA `(.L_x_21) ;  /* 0x0000000000408947 */ /* 0x000fea0003800000 */
[----:B------:R-:W0:Y:S02]  /*0320*/  LDC.64 R6, c[0x0][0x388] ;  /* 0x0000e200ff067b82 */ /* 0x000e240000000a00 */
[----:B0-----:R-:W-:-:S06]  /*0330*/  IMAD.WIDE R6, R11, 0x4, R6 ;  /* 0x000000040b067825 */ /* 0x001fcc00078e0206 */
[----:B------:R-:W0:Y:S01]  /*0340*/  LDC.64 R10, c[0x0][0x380] ;  /* 0x0000e000ff0a7b82 */ /* 0x000e220000000a00 */
[----:B------:R1:W5:Y:S01]  /*0350*/  LDG.E R14, desc[UR6][R6.64] ;  /* 0x00000006060e7981 */ /* 0x000362000c1e1900 */
[----:B------:R-:W-:-:S07]  /*0360*/  HFMA2 R3, -RZ, RZ, 0, 0 ;  /* 0x00000000ff037431 */ /* 0x000fce00000001ff */
.L_x_22:
[----:B-1---5:R-:W-:-:S04]  /*0370*/  IMAD.IADD R6, R14, 0x1, R3 ;  /* 0x000000010e067824 */ /* 0x022fc800078e0203 */
[----:B0-----:R-:W-:-:S06]  /*0380*/  IMAD.WIDE R8, R6, 0x4, R10 ;  /* 0x0000000406087825 */ /* 0x001fcc00078e020a */
[----:B------:R-:W2:Y:S01]  /*0390*/  LDG.E R9, desc[UR6][R8.64] ;  /* 0x0000000608097981 */ /* 0x000ea2000c1e1900 */
[----:B------:R-:W-:Y:S02]  /*03a0*/  SHF.R.S32.HI R7, RZ, 0x1f, R6 ;  /* 0x0000001fff077819 */ /* 0x000fe40000011406 */
[----:B--2---:R-:W-:-:S13]  /*03b0*/  ISETP.NE.AND P0, PT, R9, R2, PT ;  /* 0x000000020900720c */ /* 0x004fda0003f05270 */
[----:B------:R-:W-:Y:S05]  /*03c0*/  @!P0 BRA `(.L_x_21) ;  /* 0x0000000000148947 */ /* 0x000fea0003800000 */
[----:B------:R-:W-:-:S04]  /*03d0*/  IADD3 R3, PT, PT, R3, 0x1, RZ ;  /* 0x0000000103037810 */ /* 0x000fc80007ffe0ff */
[----:B------:R-:W-:-:S13]  /*03e0*/  ISETP.GE.AND P0, PT, R3, R12, PT ;  /* 0x0000000c0300720c */ /* 0x000fda0003f06270 */
[----:B------:R-:W-:Y:S05]  /*03f0*/  @!P0 BRA `(.L_x_22) ;  /* 0xfffffffc00dc8947 */ /* 0x000fea000383ffff */
[----:B------:R-:W-:Y:S01]  /*0400*/  IMAD.MOV.U32 R6, RZ, RZ, -0x1 ;  /* 0xffffffffff067424 */ /* 0x000fe200078e00ff */
[----:B------:R-:W-:-:S07]  /*0410*/  MOV R7, 0xffffffff ;  /* 0xffffffff00077802 */ /* 0x000fce0000000f00 */
.L_x_21:
[----:B------:R-:W-:Y:S05]  /*0420*/  BSYNC.RECONVERGENT B0 ;  /* 0x0000000000007941 */ /* 0x000fea0003800200 */
.L_x_20:
[----:B------:R-:W0:Y:S01]  /*0430*/  LDCU.128 UR8, c[0x0][0x3b0] ;  /* 0x00007600ff0877ac */ /* 0x000e220008000c00 */
[C---:B------:R-:W-:Y:S01]  /*0440*/  IMAD.SHL.U32 R2, R4.reuse, 0x4, RZ ;  /* 0x0000000404027824 */ /* 0x040fe200078e00ff */
[----:B------:R-:W-:-:S04]  /*0450*/  SHF.L.U64.HI R3, R4, 0x2, R5 ;  /* 0x0000000204037819 */ /* 0x000fc80000010205 */
[----:B0-----:R-:W-:-:S04]  /*0460*/  IADD3 R4, P0, PT, R2, UR8, RZ ;  /* 0x0000000802047c10 */ /* 0x001fc8000ff1e0ff */
[----:B------:R-:W-:Y:S01]  /*0470*/  IADD3.X R5, PT, PT, R3, UR9, RZ, P0, !PT ;  /* 0x0000000903057c10 */ /* 0x000fe200087fe4ff */
[----:B------:R-:W0:Y:S04]  /*0480*/  LDCU.64 UR8, c[0x0][0x3a8] ;  /* 0x00007500ff0877ac */ /* 0x000e280008000a00 */
[----:B------:R-:W2:Y:S01]  /*0490*/  LDG.E R4, desc[UR6][R4.64] ;  /* 0x0000000604047981 */ /* 0x000ea2000c1e1900 */
[----:B0-----:R-:W-:-:S04]  /*04a0*/  IADD3 R2, P0, PT, R2, UR8, RZ ;  /* 0x0000000802027c10 */ /* 0x001fc8000ff1e0ff */
[----:B------:R-:W-:-:S05]  /*04b0*/  IADD3.X R3, PT, PT, R3, UR9, RZ, P0, !PT ;  /* 0x0000000903037c10 */ /* 0x000fca00087fe4ff */
[----:B------:R-:W3:Y:S01]  /*04c0*/  LDG.E R8, desc[UR6][R2.64] ;  /* 0x0000000602087981 */ /* 0x000ee2000c1e1900 */
[----:B------:R-:W-:Y:S02]  /*04d0*/  HFMA2 R10, -RZ, RZ, 0.96630859375, -0.0022525787353515625 ;  /* 0x3bbb989dff0a7431 */ /* 0x000fe400000001ff */
[----:B------:R-:W-:Y:S02]  /*04e0*/  IMAD.MOV.U32 R11, RZ, RZ, 0x437c0000 ;  /* 0x437c0000ff0b7424 */ /* 0x000fe400078e00ff */
[----:B------:R-:W-:Y:S02]  /*04f0*/  VIADD R0, R0, UR4 ;  /* 0x0000000400007c36 */ /* 0x000fe40008000000 */
[----:B--2---:R-:W-:Y:S01]  /*0500*/  FMUL R9, R4, -UR10 ;  /* 0x8000000a04097c20 */ /* 0x004fe20008400000 */
[----:B------:R-:W-:-:S03]  /*0510*/  LEA R4, P0, R6, UR8, 0x2 ;  /* 0x0000000806047c11 */ /* 0x000fc6000f8010ff */
[----:B------:R-:W-:-:S04]  /*0520*/  FFMA.SAT R10, R9, R10, 0.5 ;  /* 0x3f000000090a7423 */ /* 0x000fc8000000200a */
[----:B------:R-:W-:-:S04]  /*0530*/  FFMA.RM R10, R10, R11, 12582913 ;  /* 0x4b4000010a0a7423 */ /* 0x000fc8000000400b */
[C---:B------:R-:W-:Y:S01]  /*0540*/  FADD R12, R10.reuse, -12583039 ;  /* 0xcb40007f0a0c7421 */ /* 0x040fe20000000000 */
[----:B------:R-:W-:-:S03]  /*0550*/  SHF.L.U32 R10, R10, 0x17, RZ ;  /* 0x000000170a0a7819 */ /* 0x000fc600000006ff */
[----:B------:R-:W-:-:S04]  /*0560*/  FFMA R12, R9, 1.4426950216293334961, -R12 ;  /* 0x3fb8aa3b090c7823 */ /* 0x000fc8000000080c */
[----:B------:R-:W-:-:S04]  /*0570*/  FFMA R12, R9, 1.925963033500011079e-08, R12 ;  /* 0x32a57060090c7823 */ /* 0x000fc8000000000c */
[----:B------:R-:W0:Y:S02]  /*0580*/  MUFU.EX2 R5, R12 ;  /* 0x0000000c00057308 */ /* 0x000e240000000800 */
[----:B0-----:R-:W-:-:S04]  /*0590*/  FMUL R5, R10, R5 ;  /* 0x000000050a057220 */ /* 0x001fc80000400000 */
[----:B---3--:R-:W-:-:S05]  /*05a0*/  FMUL R5, R8, R5 ;  /* 0x0000000508057220 */ /* 0x008fca0000400000 */
[----:B------:R-:W-:Y:S02]  /*05b0*/  FMNMX R8, R5, 1.00000001335143196e-10, !PT ;  /* 0x2edbe6ff05087809 */ /* 0x000fe40007800000 */
[----:B------:R-:W-:Y:S02]  /*05c0*/  LEA.HI.X R5, R6, UR9, R7, 0x2, P0 ;  /* 0x0000000906057c11 */ /* 0x000fe400080f1407 */
[----:B------:R-:W-:Y:S02]  /*05d0*/  FMNMX R7, R8, 1.00000000000000000000e+10, PT ;  /* 0x501502f908077809 */ /* 0x000fe40003800000 */
[----:B------:R-:W-:-:S03]  /*05e0*/  ISETP.GE.AND P0, PT, R0, UR11, PT ;  /* 0x0000000b00007c0c */ /* 0x000fc6000bf06270 */
[----:B------:R0:W-:Y:S04]  /*05f0*/  STG.E desc[UR6][R2.64], R7 ;  /* 0x0000000702007986 */ /* 0x0001e8000c101906 */
[----:B------:R0:W-:Y:S06]  /*0600*/  STG.E desc[UR6][R4.64], R7 ;  /* 0x0000000704007986 */ /* 0x0001ec000c101906 */
[----:B------:R-:W-:Y:S05]  /*0610*/  @!P0 BRA `(.L_x_23) ;  /* 0xfffffff800a48947 */ /* 0x000fea000383ffff */
[----:B------:R-:W-:Y:S05]  /*0620*/  EXIT ;  /* 0x000000000000794d */ /* 0x000fea0003800000 */
.L_x_24:
        /* <DEDUP_REMOVED lines=13> */
.L_x_78:


//--------------------- .text._Z21calc_forman_curvaturePiS_S_S_S_PcS_PfS1_i --------------------------
	.section	.text._Z21calc_forman_curvaturePiS_S_S_S_PcS_PfS1_i,"ax",@progbits
	.align	128
        .global         _Z21calc_forman_curvaturePiS_S_S_S_PcS_PfS1_i
        .type           _Z21calc_forman_curvaturePiS_S_S_S_PcS_PfS1_i,@function
        .size           _Z21calc_forman_curvaturePiS_S_S_S_PcS_PfS1_i,(.L_x_75 - _Z21calc_forman_curvaturePiS_S_S_S_PcS_PfS1_i)
        .other          _Z21calc_forman_curvaturePiS_S_S_S_PcS_PfS1_i,@"STO_CUDA_ENTRY STV_DEFAULT"
_Z21calc_forman_curvaturePiS_S_S_S_PcS_PfS1_i:
.text._Z21calc_forman_curvaturePiS_S_S_S_PcS_PfS1_i:
        /* <DEDUP_REMOVED lines=11> */
.L_x_46:
[----:B0-2---:R-:W0:Y:S08]  /*00b0*/  LDC.64 R6, c[0x0][0x398] ;  /* 0x0000e600ff067b82 */ /* 0x005e300000000a00 */
[----:B------:R-:W2:Y:S08]  /*00c0*/  LDC.64 R12, c[0x0][0x390] ;  /* 0x0000e400ff0c7b82 */ /* 0x000eb00000000a00 */
[----:B------:R-:W3:Y:S01]  /*00d0*/  LDC.64 R4, c[0x0][0x3a0] ;  /* 0x0000e800ff047b82 */ /* 0x000ee20000000a00 */
[----:B0-----:R-:W-:-:S07]  /*00e0*/  IMAD.WIDE R6, R2, 0x4, R6 ;  /* 0x0000000402067825 */ /* 0x001fce00078e0206 */
[----:B------:R-:W0:Y:S01]  /*00f0*/  LDC.64 R8, c[0x0][0x388] ;  /* 0x0000e200ff087b82 */ /* 0x000e220000000a00 */
[----:B-1----:R-:W2:Y:S01]  /*0100*/  LDG.E R0, desc[UR6][R6.64] ;  /* 0x0000000606007981 */ /* 0x002ea2000c1e1900 */
[----:B---3--:R-:W-:-:S06]  /*0110*/  IMAD.WIDE R4, R2, 0x4, R4 ;  /* 0x0000000402047825 */ /* 0x008fcc00078e0204 */
[----:B------:R1:W5:Y:S01]  /*0120*/  LDG.E R4, desc[UR6][R4.64] ;  /* 0x0000000604047981 */ /* 0x000362000c1e1900 */
[----:B--2---:R-:W-:-:S05]  /*0130*/  IMAD.WIDE R12, R0, 0x4, R12 ;  /* 0x00000004000c7825 */ /* 0x004fca00078e020c */
[----:B------:R-:W2:Y:S01]  /*0140*/  LDG.E R3, desc[UR6][R12.64] ;  /* 0x000000060c037981 */ /* 0x000ea2000c1e1900 */
[----:B------:R-:W-:Y:S01]  /*0150*/  BSSY.RECONVERGENT B0, `(.L_x_25) ;  /* 0x0000014000007945 */ /* 0x000fe20003800200 */
[----:B------:R-:W-:Y:S02]  /*0160*/  IMAD.MOV.U32 R10, RZ, RZ, -0x1 ;  /* 0xffffffffff0a7424 */ /* 0x000fe400078e00ff */
[----:B------:R-:W-:Y:S02]  /*0170*/  IMAD.MOV.U32 R11, RZ, RZ, -0x1 ;  /* 0xffffffffff0b7424 */ /* 0x000fe400078e00ff */
[----:B0-----:R-:W-:Y:S01]  /*0180*/  IMAD.WIDE R8, R0, 0x4, R8 ;  /* 0x0000000400087825 */ /* 0x001fe200078e0208 */
[----:B--2---:R-:W-:-:S13]  /*0190*/  ISETP.GE.AND P0, PT, R3, 0x1, PT ;  /* 0x000000010300780c */ /* 0x004fda0003f06270 */
[----:B-1----:R-:W-:Y:S05]  /*01a0*/  @!P0 BRA `(.L_x_26) ;  /* 0x0000000000388947 */ /* 0x002fea0003800000 */
[----:B------:R0:W5:Y:S01]  /*01b0*/  LDG.E R5, desc[UR6][R8.64] ;  /* 0x0000000608057981 */ /* 0x000162000c1e1900 */
[----:B------:R-:W1:Y:S01]  /*01c0*/  LDC.64 R12, c[0x0][0x380] ;  /* 0x0000e000ff0c7b82 */ /* 0x000e620000000a00 */
[----:B------:R-:W-:-:S07]  /*01d0*/  IMAD.MOV.U32 R14, RZ, RZ, RZ ;  /* 0x000000ffff0e7224 */ /* 0x000fce00078e00ff */
.L_x_27:
[----:B-----5:R-:W-:-:S04]  /*01e0*/  IMAD.IADD R10, R5, 0x1, R14 ;  /* 0x00000001050a7824 */ /* 0x020fc800078e020e */
        /* <DEDUP_REMOVED lines=8> */
[----:B------:R-:W-:Y:S02]  /*0270*/  IMAD.MOV.U32 R10, RZ, RZ, -0x1 ;  /* 0xffffffffff0a7424 */ /* 0x000fe400078e00ff */
[----:B------:R-:W-:-:S07]  /*0280*/  IMAD.MOV.U32 R11, RZ, RZ, -0x1 ;  /* 0xffffffffff0b7424 */ /* 0x000fce00078e00ff */
.L_x_26:
[----:B------:R-:W-:Y:S05]  /*0290*/  BSYNC.RECONVERGENT B0 ;  /* 0x0000000000007941 */ /* 0x000fea0003800200 */
.L_x_25:
[----:B------:R-:W1:Y:S02]  /*02a0*/  LDC.64 R6, c[0x0][0x390] ;  /* 0x0000e400ff067b82 */ /* 0x000e640000000a00 */
[----:B-1---5:R-:W-:-:S05]  /*02b0*/  IMAD.WIDE R6, R4, 0x4, R6 ;  /* 0x0000000404067825 */ /* 0x022fca00078e0206 */
[----:B------:R-:W2:Y:S01]  /*02c0*/  LDG.E R5, desc[UR6][R6.64] ;  /* 0x0000000606057981 */ /* 0x000ea2000c1e1900 */
[----:B------:R-:W-:Y:S01]  /*02d0*/  BSSY.RECONVERGENT B0, `(.L_x_28) ;  /* 0x0000015000007945 */ /* 0x000fe20003800200 */
[----:B------:R-:W-:Y:S02]  /*02e0*/  IMAD.MOV.U32 R12, RZ, RZ, -0x1 ;  /* 0xffffffffff0c7424 */ /* 0x000fe400078e00ff */
[----:B------:R-:W-:Y:S01]  /*02f0*/  IMAD.MOV.U32 R13, RZ, RZ, -0x1 ;  /* 0xffffffffff0d7424 */ /* 0x000fe200078e00ff */
[----:B--2---:R-:W-:-:S13]  /*0300*/  ISETP.GE.AND P0, PT, R5, 0x1, PT ;  /* 0x000000010500780c */ /* 0x004fda0003f06270 */
[----:B------:R-:W-:Y:S05]  /*0310*/  @!P0 BRA `(.L_x_29) ;  /* 0x0000000000408947 */ /* 0x000fea0003800000 */
[----:B------:R-:W1:Y:S08]  /*0320*/  LDC.64 R6, c[0x0][0x388] ;  /* 0x0000e200ff067b82 */ /* 0x000e700000000a00 */
[----:B------:R-:W2:Y:S01]  /*0330*/  LDC.64 R14, c[0x0][0x380] ;  /* 0x0000e000ff0e7b82 */ /* 0x000ea20000000a00 */
[----:B-1----:R-:W-:-:S05]  /*0340*/  IMAD.WIDE R6, R4, 0x4, R6 ;  /* 0x0000000404067825 */ /* 0x002fca00078e0206 */
[----:B------:R1:W5:Y:S01]  /*0350*/  LDG.E R17, desc[UR6][R6.64] ;  /* 0x0000000606117981 */ /* 0x000362000c1e1900 */
[----:B------:R-:W-:-:S07]  /*0360*/  IMAD.MOV.U32 R16, RZ, RZ, RZ ;  /* 0x000000ffff107224 */ /* 0x000fce00078e00ff */
.L_x_30:
[----:B-----5:R-:W-:-:S04]  /*0370*/  IMAD.IADD R12, R17, 0x1, R16 ;  /* 0x00000001110c7824 */ /* 0x020fc800078e0210 */
[----:B-12---:R-:W-:-:S06]  /*0380*/  IMAD.WIDE R6, R12, 0x4, R14 ;  /* 0x000000040c067825 */ /* 0x006fcc00078e020e */
        /* <DEDUP_REMOVED lines=9> */
.L_x_29:
[----:B------:R-:W-:Y:S05]  /*0420*/  BSYNC.RECONVERGENT B0 ;  /* 0x0000000000007941 */ /* 0x000fea0003800200 */
.L_x_28:
[----:B------:R-:W-:Y:S01]  /*0430*/  ISETP.GE.AND P0, PT, R3, 0x1, PT ;  /* 0x000000010300780c */ /* 0x000fe20003f06270 */
[----:B------:R-:W-:Y:S01]  /*0440*/  BSSY.RECONVERGENT B0, `(.L_x_31) ;  /* 0x00000ea000007945 */ /* 0x000fe20003800200 */
[----:B------:R-:W-:-:S11]  /*0450*/  IMAD.MOV.U32 R7, RZ, RZ, RZ ;  /* 0x000000ffff077224 */ /* 0x000fd600078e00ff */
[----:B------:R-:W-:Y:S05]  /*0460*/  @!P0 BRA `(.L_x_32) ;  /* 0x0000000c009c8947 */ /* 0x000fea0003800000 */
[----:B------:R1:W5:Y:S01]  /*0470*/  LDG.E R6, desc[UR6][R8.64] ;  /* 0x0000000608067981 */ /* 0x000362000c1e1900 */
[----:B------:R-:W-:Y:S01]  /*0480*/  ISETP.GE.U32.AND P0, PT, R3, 0x8, PT ;  /* 0x000000080300780c */ /* 0x000fe20003f06070 */
[----:B------:R-:W-:Y:S01]  /*0490*/  BSSY.RECONVERGENT B1, `(.L_x_33) ;  /* 0x0000072000017945 */ /* 0x000fe20003800200 */
[----:B------:R-:W-:Y:S02]  /*04a0*/  IMAD.MOV.U32 R7, RZ, RZ, RZ ;  /* 0x000000ffff077224 */ /* 0x000fe400078e00ff */
[----:B------:R-:W-:-:S09]  /*04b0*/  IMAD.MOV.U32 R0, RZ, RZ, RZ ;  /* 0x000000ffff007224 */ /* 0x000fd200078e00ff */
[----:B-1----:R-:W-:Y:S05]  /*04c0*/  @!P0 BRA `(.L_x_34) ;  /* 0x0000000400b88947 */ /* 0x002fea0003800000 */
[----:B------:R-:W1:Y:S01]  /*04d0*/  LDC.64 R14, c[0x0][0x380] ;  /* 0x0000e000ff0e7b82 */ /* 0x000e620000000a00 */
[----:B------:R-:W-:Y:S01]  /*04e0*/  LOP3.LUT R7, R3, 0x7ffffff8, RZ, 0xc0, !PT ;  /* 0x7ffffff803077812 */ /* 0x000fe200078ec0ff */
[----:B------:R-:W-:Y:S01]  /*04f0*/  BSSY.RECONVERGENT B2, `(.L_x_34) ;  /* 0x000006b000027945 */ /* 0x000fe20003800200 */
[----:B------:R-:W-:Y:S02]  /*0500*/  IMAD.MOV.U32 R0, RZ, RZ, RZ ;  /* 0x000000ffff007224 */ /* 0x000fe400078e00ff */
[----:B0----5:R-:W-:Y:S02]  /*0510*/  IMAD.MOV.U32 R8, RZ, RZ, R6 ;  /* 0x000000ffff087224 */ /* 0x021fe400078e0006 */
[----:B------:R-:W-:-:S07]  /*0520*/  IMAD.MOV R9, RZ, RZ, -R7 ;  /* 0x000000ffff097224 */ /* 0x000fce00078e0a07 */
.L_x_35:
[----:B-1----:R-:W-:-:S05]  /*0530*/  IMAD.WIDE R16, R8, 0x4, R14 ;  /* 0x0000000408107825 */ /* 0x002fca00078e020e */
[----:B------:R-:W2:Y:S04]  /*0540*/  LDG.E R20, desc[UR6][R16.64] ;  /* 0x0000000610147981 */ /* 0x000ea8000c1e1900 */
[----:B------:R-:W3:Y:S04]  /*0550*/  LDG.E R22, desc[UR6][R16.64+0x4] ;  /* 0x0000040610167981 */ /* 0x000ee8000c1e1900 */
[----:B------:R-:W4:Y:S04]  /*0560*/  LDG.E R24, desc[UR6][R16.64+0x8] ;  /* 0x0000080610187981 */ /* 0x000f28000c1e1900 */
[----:B------:R-:W5:Y:S04]  /*0570*/  LDG.E R28, desc[UR6][R16.64+0xc] ;  /* 0x00000c06101c7981 */ /* 0x000f68000c1e1900 */
[----:B------:R-:W5:Y:S04]  /*0580*/  LDG.E R30, desc[UR6][R16.64+0x10] ;  /* 0x00001006101e7981 */ /* 0x000f68000c1e1900 */
[----:B------:R-:W5:Y:S01]  /*0590*/  LDG.E R26, desc[UR6][R16.64+0x14] ;  /* 0x00001406101a7981 */ /* 0x000f62000c1e1900 */
[----:B--2---:R-:W-:-:S13]  /*05a0*/  ISETP.NE.AND P1, PT, R20, R4, PT ;  /* 0x000000041400720c */ /* 0x004fda0003f25270 */
[----:B------:R-:W0:Y:S01]  /*05b0*/  @P1 LDC.64 R18, c[0x0][0x3a8] ;  /* 0x0000ea00ff121b82 */ /* 0x000e220000000a00 */
[----:B------:R-:W-:-:S03]  /*05c0*/  @P1 SHF.R.S32.HI R21, RZ, 0x1f, R20 ;  /* 0x0000001fff151819 */ /* 0x000fc60000011414 */
[----:B------:R-:W-:-:S03]  /*05d0*/  @P1 IMAD.WIDE R20, R2, 0x2710, R20 ;  /* 0x0000271002141825 */ /* 0x000fc600078e0214 */
[----:B0-----:R-:W-:-:S05]  /*05e0*/  @P1 IADD3 R20, P0, PT, R20, R18, RZ ;  /* 0x0000001214141210 */ /* 0x001fca0007f1e0ff */
[----:B------:R-:W-:-:S05]  /*05f0*/  @P1 IMAD.X R21, R21, 0x1, R19, P0 ;  /* 0x0000000115151824 */ /* 0x000fca00000e0613 */
[----:B------:R-:W2:Y:S01]  /*0600*/  @P1 LDG.E.U8 R20, desc[UR6][R20.64] ;  /* 0x0000000614141981 */ /* 0x000ea2000c1e1100 */
[----:B---3--:R-:W-:-:S13]  /*0610*/  ISETP.NE.AND P6, PT, R22, R4, PT ;  /* 0x000000041600720c */ /* 0x008fda0003fc5270 */
[----:B------:R-:W0:Y:S01]  /*0620*/  @P6 LDC.64 R18, c[0x0][0x3a8] ;  /* 0x0000ea00ff126b82 */ /* 0x000e220000000a00 */
[--C-:B------:R-:W-:Y:S02]  /*0630*/  @P6 SHF.R.S32.HI R23, RZ, 0x1f, R22.reuse ;  /* 0x0000001fff176819 */ /* 0x100fe40000011416 */
[----:B----4-:R-:W-:Y:S01]  /*0640*/  ISETP.NE.AND P0, PT, R24, R4, PT ;  /* 0x000000041800720c */ /* 0x010fe20003f05270 */
[----:B------:R-:W-:-:S03]  /*0650*/  @P6 IMAD.WIDE R22, R2, 0x2710, R22 ;  /* 0x0000271002166825 */ /* 0x000fc600078e0216 */
[----:B0-----:R-:W-:-:S05]  /*0660*/  @P6 IADD3 R22, P2, PT, R22, R18, RZ ;  /* 0x0000001216166210 */ /* 0x001fca0007f5e0ff */
[----:B------:R-:W-:-:S04]  /*0670*/  @P6 IMAD.X R23, R23, 0x1, R19, P2 ;  /* 0x0000000117176824 */ /* 0x000fc800010e0613 */
[----:B------:R-:W0:Y:S01]  /*0680*/  @P0 LDC.64 R18, c[0x0][0x3a8] ;  /* 0x0000ea00ff120b82 */ /* 0x000e220000000a00 */
[--C-:B------:R-:W-:Y:S02]  /*0690*/  @P0 SHF.R.S32.HI R25, RZ, 0x1f, R24.reuse ;  /* 0x0000001fff190819 */ /* 0x100fe40000011418 */
[----:B-----5:R-:W-:Y:S01]  /*06a0*/  ISETP.NE.AND P5, PT, R28, R4, PT ;  /* 0x000000041c00720c */ /* 0x020fe20003fa5270 */
[----:B------:R1:W3:Y:S01]  /*06b0*/  @P6 LDG.E.U8 R22, desc[UR6][R22.64] ;  /* 0x0000000616166981 */ /* 0x0002e2000c1e1100 */
[----:B------:R-:W-:-:S03]  /*06c0*/  @P0 IMAD.WIDE R24, R2, 0x2710, R24 ;  /* 0x0000271002180825 */ /* 0x000fc600078e0218 */
[----:B0-----:R-:W-:-:S05]  /*06d0*/  @P0 IADD3 R24, P2, PT, R24, R18, RZ ;  /* 0x0000001218180210 */ /* 0x001fca0007f5e0ff */
[----:B------:R-:W-:-:S03]  /*06e0*/  @P0 IMAD.X R25, R25, 0x1, R19, P2 ;  /* 0x0000000119190824 */ /* 0x000fc600010e0613 */
[----:B------:R-:W0:Y:S01]  /*06f0*/  @P5 LDC.64 R18, c[0x0][0x3a8] ;  /* 0x0000ea00ff125b82 */ /* 0x000e220000000a00 */
[--C-:B------:R-:W-:Y:S02]  /*0700*/  @P5 SHF.R.S32.HI R29, RZ, 0x1f, R28.reuse ;  /* 0x0000001fff1d5819 */ /* 0x100fe4000001141c */
[-C--:B------:R-:W-:Y:S01]  /*0710*/  ISETP.NE.AND P4, PT, R30, R4.reuse, PT ;  /* 0x000000041e00720c */ /* 0x080fe20003f85270 */
[----:B------:R-:W4:Y:S01]  /*0720*/  @P0 LDG.E.U8 R24, desc[UR6][R24.64] ;  /* 0x0000000618180981 */ /* 0x000f22000c1e1100 */
[----:B------:R-:W-:Y:S01]  /*0730*/  @P5 IMAD.WIDE R28, R2, 0x2710, R28 ;  /* 0x00002710021c5825 */ /* 0x000fe200078e021c */
[----:B------:R-:W-:Y:S02]  /*0740*/  ISETP.NE.AND P3, PT, R26, R4, PT ;  /* 0x000000041a00720c */ /* 0x000fe40003f65270 */
[----:B0-----:R-:W-:-:S04]  /*0750*/  @P5 IADD3 R28, P2, PT, R28, R18, RZ ;  /* 0x000000121c1c5210 */ /* 0x001fc80007f5e0ff */
[----:B------:R-:W-:Y:S01]  /*0760*/  @P5 IADD3.X R29, PT, PT, R29, R19, RZ, P2, !PT ;  /* 0x000000131d1d5210 */ /* 0x000fe200017fe4ff */
[----:B------:R-:W-:-:S03]  /*0770*/  @P1 VIADD R18, R0, 0x1 ;  /* 0x0000000100121836 */ /* 0x000fc60000000000 */
[----:B------:R-:W-:-:S03]  /*0780*/  @P4 SHF.R.S32.HI R31, RZ, 0x1f, R30 ;  /* 0x0000001fff1f4819 */ /* 0x000fc6000001141e */
[----:B------:R-:W-:Y:S01]  /*0790*/  @P3 SHF.R.S32.HI R27, RZ, 0x1f, R26 ;  /* 0x0000001fff1b3819 */ /* 0x000fe2000001141a */
[----:B------:R-:W5:Y:S01]  /*07a0*/  @P5 LDG.E.U8 R25, desc[UR6][R28.64] ;  /* 0x000000061c195981 */ /* 0x000f62000c1e1100 */
[----:B------:R-:W-:-:S04]  /*07b0*/  @P4 IMAD.WIDE R30, R2, 0x2710, R30 ;  /* 0x00002710021e4825 */ /* 0x000fc800078e021e */
[----:B------:R-:W-:Y:S01]  /*07c0*/  @P3 IMAD.WIDE R26, R2, 0x2710, R26 ;  /* 0x00002710021a3825 */ /* 0x000fe200078e021a */
[----:B------:R0:W3:Y:S01]  /*07d0*/  LDG.E R28, desc[UR6][R16.64+0x1c] ;  /* 0x00001c06101c7981 */ /* 0x0000e2000c1e1900 */
[----:B--2---:R-:W-:Y:S02]  /*07e0*/  ISETP.NE.AND P2, PT, R20, 0x1, P1 ;  /* 0x000000011400780c */ /* 0x004fe40000f45270 */
[----:B------:R-:W2:Y:S11]  /*07f0*/  @P3 LDC.64 R20, c[0x0][0x3a8] ;  /* 0x0000ea00ff143b82 */ /* 0x000eb60000000a00 */
[----:B------:R-:W-:-:S04]  /*0800*/  @P2 IMAD.MOV R18, RZ, RZ, R0 ;  /* 0x000000ffff122224 */ /* 0x000fc800078e0200 */
[----:B------:R-:W-:Y:S02]  /*0810*/  @P1 IMAD.MOV.U32 R0, RZ, RZ, R18 ;  /* 0x000000ffff001224 */ /* 0x000fe400078e0012 */
[----:B------:R-:W1:Y:S02]  /*0820*/  @P4 LDC.64 R18, c[0x0][0x3a8] ;  /* 0x0000ea00ff124b82 */ /* 0x000e640000000a00 */
[----:B-1----:R-:W-:-:S05]  /*0830*/  @P4 IADD3 R18, P1, PT, R30, R18, RZ ;  /* 0x000000121e124210 */ /* 0x002fca0007f3e0ff */
[----:B------:R-:W-:Y:S01]  /*0840*/  @P4 IMAD.X R19, R31, 0x1, R19, P1 ;  /* 0x000000011f134824 */ /* 0x000fe200008e0613 */
[----:B--2---:R-:W-:Y:S02]  /*0850*/  @P3 IADD3 R20, P1, PT, R26, R20, RZ ;  /* 0x000000141a143210 */ /* 0x004fe40007f3e0ff */
[----:B------:R-:W2:Y:S03]  /*0860*/  LDG.E R26, desc[UR6][R16.64+0x18] ;  /* 0x00001806101a7981 */ /* 0x000ea6000c1e1900 */
[----:B------:R-:W-:Y:S01]  /*0870*/  @P3 IMAD.X R21, R27, 0x1, R21, P1 ;  /* 0x000000011b153824 */ /* 0x000fe200008e0615 */
[----:B------:R-:W-:-:S04]  /*0880*/  P2R R23, PR, RZ, 0x10 ;  /* 0x00000010ff177803 */ /* 0x000fc80000000000 */
[----:B------:R-:W5:Y:S01]  /*0890*/  @P3 LDG.E.U8 R20, desc[UR6][R20.64] ;  /* 0x0000000614143981 */ /* 0x000f62000c1e1100 */
[----:B--2---:R-:W-:-:S13]  /*08a0*/  ISETP.NE.AND P2, PT, R26, R4, PT ;  /* 0x000000041a00720c */ /* 0x004fda0003f45270 */
[----:B0-----:R-:W0:Y:S01]  /*08b0*/  @P2 LDC.64 R16, c[0x0][0x3a8] ;  /* 0x0000ea00ff102b82 */ /* 0x001e220000000a00 */
[----:B------:R-:W-:-:S03]  /*08c0*/  @P2 SHF.R.S32.HI R27, RZ, 0x1f, R26 ;  /* 0x0000001fff1b2819 */ /* 0x000fc6000001141a */
[----:B------:R-:W-:-:S03]  /*08d0*/  @P2 IMAD.WIDE R26, R2, 0x2710, R26 ;  /* 0x00002710021a2825 */ /* 0x000fc600078e021a */
[----:B0-----:R-:W-:-:S05]  /*08e0*/  @P2 IADD3 R26, P1, PT, R26, R16, RZ ;  /* 0x000000101a1a2210 */ /* 0x001fca0007f3e0ff */
[----:B------:R-:W-:Y:S01]  /*08f0*/  @P2 IMAD.X R27, R27, 0x1, R17, P1 ;  /* 0x000000011b1b2824 */ /* 0x000fe200008e0611 */
[----:B---3--:R-:W-:-:S04]  /*0900*/  ISETP.NE.AND P1, PT, R28, R4, PT ;  /* 0x000000041c00720c */ /* 0x008fc80003f25270 */
[----:B------:R-:W2:Y:S09]  /*0910*/  @P2 LDG.E.U8 R26, desc[UR6][R26.64] ;  /* 0x000000061a1a2981 */ /* 0x000eb2000c1e1100 */
[----:B------:R-:W0:Y:S01]  /*0920*/  @P1 LDC.64 R16, c[0x0][0x3a8] ;  /* 0x0000ea00ff101b82 */ /* 0x000e220000000a00 */
[----:B------:R-:W-:-:S03]  /*0930*/  @P1 SHF.R.S32.HI R29, RZ, 0x1f, R28 ;  /* 0x0000001fff1d1819 */ /* 0x000fc6000001141c */
[----:B------:R-:W-:-:S03]  /*0940*/  @P1 IMAD.WIDE R28, R2, 0x2710, R28 ;  /* 0x00002710021c1825 */ /* 0x000fc600078e021c */
[----:B0-----:R-:W-:-:S05]  /*0950*/  @P1 IADD3 R16, P4, PT, R28, R16, RZ ;  /* 0x000000101c101210 */ /* 0x001fca0007f9e0ff */
[----:B------:R-:W-:Y:S01]  /*0960*/  @P1 IMAD.X R17, R29, 0x1, R17, P4 ;  /* 0x000000011d111824 */ /* 0x000fe200020e0611 */
[----:B------:R-:W-:Y:S01]  /*0970*/  ISETP.NE.AND P4, PT, R22, 0x1, P6 ;  /* 0x000000011600780c */ /* 0x000fe20003785270 */
[----:B------:R-:W-:-:S03]  /*0980*/  @P6 VIADD R22, R0, 0x1 ;  /* 0x0000000100166836 */ /* 0x000fc60000000000 */
[----:B------:R0:W3:Y:S09]  /*0990*/  @P1 LDG.E.U8 R16, desc[UR6][R16.64] ;  /* 0x0000000610101981 */ /* 0x0000f2000c1e1100 */
[----:B------:R-:W-:Y:S01]  /*09a0*/  @P4 IMAD.MOV R22, RZ, RZ, R0 ;  /* 0x000000ffff164224 */ /* 0x000fe200078e0200 */
[----:B------:R-:W-:-:S13]  /*09b0*/  ISETP.NE.AND P4, PT, R23, RZ, PT ;  /* 0x000000ff1700720c */ /* 0x000fda0003f85270 */
[----:B------:R-:W2:Y:S01]  /*09c0*/  @P4 LDG.E.U8 R18, desc[UR6][R18.64] ;  /* 0x0000000612124981 */ /* 0x000ea2000c1e1100 */
[----:B------:R-:W-:Y:S01]  /*09d0*/  @P6 IMAD.MOV.U32 R0, RZ, RZ, R22 ;  /* 0x000000ffff006224 */ /* 0x000fe200078e0016 */
[----:B----4-:R-:W-:-:S04]  /*09e0*/  ISETP.NE.AND P6, PT, R24, 0x1, P0 ;  /* 0x000000011800780c */ /* 0x010fc800007c5270 */
[----:B------:R-:W-:-:S09]  /*09f0*/  @P0 IADD3 R22, PT, PT, R0, 0x1, RZ ;  /* 0x0000000100160810 */ /* 0x000fd20007ffe0ff */
[----:B------:R-:W-:Y:S01]  /*0a00*/  @P6 IMAD.MOV R22, RZ, RZ, R0 ;  /* 0x000000ffff166224 */ /* 0x000fe200078e0200 */
[----:B-----5:R-:W-:-:S03]  /*0a10*/  ISETP.NE.AND P6, PT, R25, 0x1, P5 ;  /* 0x000000011900780c */ /* 0x020fc60002fc5270 */
[----:B------:R-:W-:-:S04]  /*0a20*/  @P0 IMAD.MOV.U32 R0, RZ, RZ, R22 ;  /* 0x000000ffff000224 */ /* 0x000fc800078e0016 */
[----:B------:R-:W-:-:S06]  /*0a30*/  @P5 VIADD R22, R0, 0x1 ;  /* 0x0000000100165836 */ /* 0x000fcc0000000000 */
[----:B------:R-:W-:-:S04]  /*0a40*/  @P6 IMAD.MOV R22, RZ, RZ, R0 ;  /* 0x000000ffff166224 */ /* 0x000fc800078e0200 */
[----:B------:R-:W-:Y:S01]  /*0a50*/  @P5 IMAD.MOV.U32 R0, RZ, RZ, R22 ;  /* 0x000000ffff005224 */ /* 0x000fe200078e0016 */
[----:B------:R-:W-:-:S03]  /*0a60*/  ISETP.NE.AND P5, PT, R20, 0x1, P3 ;  /* 0x000000011400780c */ /* 0x000fc60001fa5270 */
[----:B0-----:R-:W-:Y:S02]  /*0a70*/  @P4 VIADD R17, R0, 0x1 ;  /* 0x0000000100114836 */ /* 0x001fe40000000000 */
[----:B------:R-:W-:Y:S02]  /*0a80*/  VIADD R9, R9, 0x8 ;  /* 0x0000000809097836 */ /* 0x000fe40000000000 */
[----:B------:R-:W-:Y:S01]  /*0a90*/  VIADD R8, R8, 0x8 ;  /* 0x0000000808087836 */ /* 0x000fe20000000000 */
[----:B--2---:R-:W-:-:S13]  /*0aa0*/  ISETP.NE.AND P0, PT, R18, 0x1, P4 ;  /* 0x000000011200780c */ /* 0x004fda0002705270 */
[----:B------:R-:W-:Y:S01]  /*0ab0*/  @P0 IMAD.MOV R17, RZ, RZ, R0 ;  /* 0x000000ffff110224 */ /* 0x000fe200078e0200 */
[----:B------:R-:W-:-:S03]  /*0ac0*/  ISETP.NE.AND P0, PT, R26, 0x1, P2 ;  /* 0x000000011a00780c */ /* 0x000fc60001705270 */
[----:B------:R-:W-:-:S04]  /*0ad0*/  @P4 IMAD.MOV.U32 R0, RZ, RZ, R17 ;  /* 0x000000ffff004224 */ /* 0x000fc800078e0011 */
[----:B------:R-:W-:Y:S02]  /*0ae0*/  @P3 VIADD R17, R0, 0x1 ;  /* 0x0000000100113836 */ /* 0x000fe40000000000 */
[----:B------:R-:W-:-:S05]  /*0af0*/  @P5 IMAD.MOV R17, RZ, RZ, R0 ;  /* 0x000000ffff115224 */ /* 0x000fca00078e0200 */
[----:B------:R-:W-:Y:S02]  /*0b00*/  @P3 MOV R0, R17 ;  /* 0x0000001100003202 */ /* 0x000fe40000000f00 */
[----:B---3--:R-:W-:-:S03]  /*0b10*/  ISETP.NE.AND P3, PT, R16, 0x1, P1 ;  /* 0x000000011000780c */ /* 0x008fc60000f65270 */
[----:B------:R-:W-:Y:S02]  /*0b20*/  @P2 VIADD R17, R0, 0x1 ;  /* 0x0000000100112836 */ /* 0x000fe40000000000 */
[----:B------:R-:W-:Y:S01]  /*0b30*/  @P0 IMAD.MOV R17, RZ, RZ, R0 ;  /* 0x000000ffff110224 */ /* 0x000fe200078e0200 */
[----:B------:R-:W-:-:S03]  /*0b40*/  ISETP.NE.AND P0, PT, R9, RZ, PT ;  /* 0x000000ff0900720c */ /* 0x000fc60003f05270 */
[----:B------:R-:W-:-:S04]  /*0b50*/  @P2 IMAD.MOV.U32 R0, RZ, RZ, R17 ;  /* 0x000000ffff002224 */ /* 0x000fc800078e0011 */
[----:B------:R-:W-:Y:S02]  /*0b60*/  @P1 VIADD R16, R0, 0x1 ;  /* 0x0000000100101836 */ /* 0x000fe40000000000 */
[----:B------:R-:W-:-:S04]  /*0b70*/  @P3 IMAD.MOV R16, RZ, RZ, R0 ;  /* 0x000000ffff103224 */ /* 0x000fc800078e0200 */
[----:B------:R-:W-:Y:S01]  /*0b80*/  @P1 IMAD.MOV.U32 R0, RZ, RZ, R16 ;  /* 0x000000ffff001224 */ /* 0x000fe200078e0010 */
[----:B------:R-:W-:Y:S06]  /*0b90*/  @P0 BRA `(.L_x_35) ;  /* 0xfffffff800640947 */ /* 0x000fec000383ffff */
[----:B------:R-:W-:Y:S05]  /*0ba0*/  BSYNC.RECONVERGENT B2 ;  /* 0x0000000000027941 */ /* 0x000fea0003800200 */
.L_x_34:
[----:B------:R-:W-:Y:S05]  /*0bb0*/  BSYNC.RECONVERGENT B1 ;  /* 0x0000000000017941 */ /* 0x000fea0003800200 */
.L_x_33:
[----:B0-----:R-:W-:Y:S01]  /*0bc0*/  LOP3.LUT P0, R8, R3, 0x7, RZ, 0xc0, !PT ;  /* 0x0000000703087812 */ /* 0x001fe2000780c0ff */
[----:B------:R-:W-:-:S12]  /*0bd0*/  BSSY.RECONVERGENT B1, `(.L_x_36) ;  /* 0x000006f000017945 */ /* 0x000fd80003800200 */
[----:B------:R-:W-:Y:S05]  /*0be0*/  @!P0 BRA `(.L_x_37) ;  /* 0x0000000400b48947 */ /* 0x000fea0003800000 */
[----:B------:R-:W-:Y:S01]  /*0bf0*/  ISETP.GE.U32.AND P0, PT, R8, 0x4, PT ;  /* 0x000000040800780c */ /* 0x000fe20003f06070 */
[----:B------:R-:W-:-:S12]  /*0c00*/  BSSY.RECONVERGENT B2, `(.L_x_38) ;  /* 0x0000036000027945 */ /* 0x000fd80003800200 */
[----:B------:R-:W-:Y:S05]  /*0c10*/  @!P0 BRA `(.L_x_39) ;  /* 0x0000000000d08947 */ /* 0x000fea0003800000 */
[----:B------:R-:W0:Y:S01]  /*0c20*/  LDC.64 R26, c[0x0][0x380] ;  /* 0x0000e000ff1a7b82 */ /* 0x000e220000000a00 */
[----:B-----5:R-:W-:-:S04]  /*0c30*/  IMAD.IADD R9, R6, 0x1, R7 ;  /* 0x0000000106097824 */ /* 0x020fc800078e0207 */
[----:B0-----:R-:W-:-:S05]  /*0c40*/  IMAD.WIDE R26, R9, 0x4, R26 ;  /* 0x00000004091a7825 */ /* 0x001fca00078e021a */
[----:B------:R-:W2:Y:S04]  /*0c50*/  LDG.E R24, desc[UR6][R26.64] ;  /* 0x000000061a187981 */ /* 0x000ea8000c1e1900 */
[----:B------:R-:W3:Y:S04]  /*0c60*/  LDG.E R22, desc[UR6][R26.64+0x4] ;  /* 0x000004061a167981 */ /* 0x000ee8000c1e1900 */
[----:B------:R-:W4:Y:S04]  /*0c70*/  LDG.E R8, desc[UR6][R26.64+0x8] ;  /* 0x000008061a087981 */ /* 0x000f28000c1e1900 */
[----:B------:R-:W4:Y:S01]  /*0c80*/  LDG.E R14, desc[UR6][R26.64+0xc] ;  /* 0x00000c061a0e7981 */ /* 0x000f22000c1e1900 */
[----:B--2---:R-:W-:-:S02]  /*0c90*/  ISETP.NE.AND P1, PT, R24, R4, PT ;  /* 0x000000041800720c */ /* 0x004fc40003f25270 */
[-C--:B---3--:R-:W-:Y:S02]  /*0ca0*/  ISETP.NE.AND P3, PT, R22, R4.reuse, PT ;  /* 0x000000041600720c */ /* 0x088fe40003f65270 */
[-C--:B----4-:R-:W-:Y:S02]  /*0cb0*/  ISETP.NE.AND P2, PT, R8, R4.reuse, PT ;  /* 0x000000040800720c */ /* 0x090fe40003f45270 */
[----:B------:R-:W-:-:S07]  /*0cc0*/  ISETP.NE.AND P0, PT, R14, R4, PT ;  /* 0x000000040e00720c */ /* 0x000fce0003f05270 */
[----:B------:R-:W0:Y:S01]  /*0cd0*/  @P1 LDC.64 R16, c[0x0][0x3a8] ;  /* 0x0000ea00ff101b82 */ /* 0x000e220000000a00 */
[----:B------:R-:W-:Y:S02]  /*0ce0*/  @P1 SHF.R.S32.HI R25, RZ, 0x1f, R24 ;  /* 0x0000001fff191819 */ /* 0x000fe40000011418 */
[----:B------:R-:W-:Y:S01]  /*0cf0*/  @P3 SHF.R.S32.HI R23, RZ, 0x1f, R22 ;  /* 0x0000001fff173819 */ /* 0x000fe20000011416 */
[----:B------:R-:W-:-:S04]  /*0d00*/  @P1 IMAD.WIDE R24, R2, 0x2710, R24 ;  /* 0x0000271002181825 */ /* 0x000fc800078e0218 */
[----:B------:R-:W1:Y:S01]  /*0d10*/  @P3 LDC.64 R18, c[0x0][0x3a8] ;  /* 0x0000ea00ff123b82 */ /* 0x000e620000000a00 */
[----:B------:R-:W-:-:S07]  /*0d20*/  @P3 IMAD.WIDE R22, R2, 0x2710, R22 ;  /* 0x0000271002163825 */ /* 0x000fce00078e0216 */
[----:B------:R-:W2:Y:S01]  /*0d30*/  @P2 LDC.64 R20, c[0x0][0x3a8] ;  /* 0x0000ea00ff142b82 */ /* 0x000ea20000000a00 */
[----:B0-----:R-:W-:-:S05]  /*0d40*/  @P1 IADD3 R16, P4, PT, R24, R16, RZ ;  /* 0x0000001018101210 */ /* 0x001fca0007f9e0ff */
[----:B------:R-:W-:Y:S01]  /*0d50*/  @P1 IMAD.X R17, R25, 0x1, R17, P4 ;  /* 0x0000000119111824 */ /* 0x000fe200020e0611 */
[----:B------:R-:W-:-:S04]  /*0d60*/  @P2 SHF.R.S32.HI R9, RZ, 0x1f, R8 ;  /* 0x0000001fff092819 */ /* 0x000fc80000011408 */
[----:B------:R0:W3:Y:S01]  /*0d70*/  @P1 LDG.E.U8 R24, desc[UR6][R16.64] ;  /* 0x0000000610181981 */ /* 0x0000e2000c1e1100 */
[----:B-1----:R-:W-:Y:S01]  /*0d80*/  @P3 IADD3 R18, P4, PT, R22, R18, RZ ;  /* 0x0000001216123210 */ /* 0x002fe20007f9e0ff */
[----:B------:R-:W-:-:S03]  /*0d90*/  @P2 IMAD.WIDE R8, R2, 0x2710, R8 ;  /* 0x0000271002082825 */ /* 0x000fc600078e0208 */
[----:B------:R-:W-:Y:S01]  /*0da0*/  @P3 IADD3.X R19, PT, PT, R23, R19, RZ, P4, !PT ;  /* 0x0000001317133210 */ /* 0x000fe200027fe4ff */
[----:B0-----:R-:W0:Y:S01]  /*0db0*/  @P0 LDC.64 R16, c[0x0][0x3a8] ;  /* 0x0000ea00ff100b82 */ /* 0x001e220000000a00 */
[----:B--2---:R-:W-:-:S03]  /*0dc0*/  @P2 IADD3 R20, P4, PT, R8, R20, RZ ;  /* 0x0000001408142210 */ /* 0x004fc60007f9e0ff */
[----:B------:R-:W2:Y:S01]  /*0dd0*/  @P3 LDG.E.U8 R18, desc[UR6][R18.64] ;  /* 0x0000000612123981 */ /* 0x000ea2000c1e1100 */
[--C-:B------:R-:W-:Y:S01]  /*0de0*/  @P0 SHF.R.S32.HI R15, RZ, 0x1f, R14.reuse ;  /* 0x0000001fff0f0819 */ /* 0x100fe2000001140e */
[----:B------:R-:W-:Y:S02]  /*0df0*/  @P2 IMAD.X R21, R9, 0x1, R21, P4 ;  /* 0x0000000109152824 */ /* 0x000fe400020e0615 */
[----:B------:R-:W-:-:S03]  /*0e00*/  @P0 IMAD.WIDE R14, R2, 0x2710, R14 ;  /* 0x00002710020e0825 */ /* 0x000fc600078e020e */
[----:B------:R-:W4:Y:S01]  /*0e10*/  @P2 LDG.E.U8 R20, desc[UR6][R20.64] ;  /* 0x0000000614142981 */ /* 0x000f22000c1e1100 */
[----:B0-----:R-:W-:-:S05]  /*0e20*/  @P0 IADD3 R16, P4, PT, R14, R16, RZ ;  /* 0x000000100e100210 */ /* 0x001fca0007f9e0ff */
[----:B------:R-:W-:-:S05]  /*0e30*/  @P0 IMAD.X R17, R15, 0x1, R17, P4 ;  /* 0x000000010f110824 */ /* 0x000fca00020e0611 */
[----:B------:R-:W4:Y:S01]  /*0e40*/  @P0 LDG.E.U8 R16, desc[UR6][R16.64] ;  /* 0x0000000610100981 */ /* 0x000f22000c1e1100 */
[----:B------:R-:W-:Y:S02]  /*0e50*/  @P1 VIADD R8, R0, 0x1 ;  /* 0x0000000100081836 */ /* 0x000fe40000000000 */
[----:B------:R-:W-:Y:S01]  /*0e60*/  VIADD R7, R7, 0x4 ;  /* 0x0000000407077836 */ /* 0x000fe20000000000 */
[----:B---3--:R-:W-:Y:S02]  /*0e70*/  ISETP.NE.AND P4, PT, R24, 0x1, P1 ;  /* 0x000000011800780c */ /* 0x008fe40000f85270 */
[----:B--2---:R-:W-:-:S11]  /*0e80*/  ISETP.NE.AND P5, PT, R18, 0x1, P3 ;  /* 0x000000011200780c */ /* 0x004fd60001fa5270 */
[----:B------:R-:W-:-:S04]  /*0e90*/  @P4 IMAD.MOV R8, RZ, RZ, R0 ;  /* 0x000000ffff084224 */ /* 0x000fc800078e0200 */
[----:B------:R-:W-:Y:S01]  /*0ea0*/  @P1 IMAD.MOV.U32 R0, RZ, RZ, R8 ;  /* 0x000000ffff001224 */ /* 0x000fe200078e0008 */
[----:B----4-:R-:W-:-:S03]  /*0eb0*/  ISETP.NE.AND P1, PT, R20, 0x1, P2 ;  /* 0x000000011400780c */ /* 0x010fc60001725270 */
[----:B------:R-:W-:Y:S02]  /*0ec0*/  @P3 VIADD R8, R0, 0x1 ;  /* 0x0000000100083836 */ /* 0x000fe40000000000 */
[----:B------:R-:W-:-:S04]  /*0ed0*/  @P5 IMAD.MOV R8, RZ, RZ, R0 ;  /* 0x000000ffff085224 */ /* 0x000fc800078e0200 */
[----:B------:R-:W-:-:S04]  /*0ee0*/  @P3 IMAD.MOV.U32 R0, RZ, RZ, R8 ;  /* 0x000000ffff003224 */ /* 0x000fc800078e0008 */
[----:B------:R-:W-:Y:S02]  /*0ef0*/  @P2 VIADD R8, R0, 0x1 ;  /* 0x0000000100082836 */ /* 0x000fe40000000000 */
[----:B------:R-:W-:-:S05]  /*0f00*/  @P1 IMAD.MOV R8, RZ, RZ, R0 ;  /* 0x000000ffff081224 */ /* 0x000fca00078e0200 */
[----:B------:R-:W-:Y:S02]  /*0f10*/  @P2 MOV R0, R8 ;  /* 0x0000000800002202 */ /* 0x000fe40000000f00 */
[----:B------:R-:W-:-:S03]  /*0f20*/  ISETP.NE.AND P3, PT, R16, 0x1, P0 ;  /* 0x000000011000780c */ /* 0x000fc60000765270 */
[----:B------:R-:W-:-:S10]  /*0f30*/  @P0 VIADD R8, R0, 0x1 ;  /* 0x0000000100080836 */ /* 0x000fd40000000000 */
[----:B------:R-:W-:-:S04]  /*0f40*/  @P3 IMAD.MOV R8, RZ, RZ, R0 ;  /* 0x000000ffff083224 */ /* 0x000fc800078e0200 */
[----:B------:R-:W-:-:S07]  /*0f50*/  @P0 IMAD.MOV.U32 R0, RZ, RZ, R8 ;  /* 0x000000ffff000224 */ /* 0x000fce00078e0008 */
.L_x_39:
[----:B------:R-:W-:Y:S05]  /*0f60*/  BSYNC.RECONVERGENT B2 ;  /* 0x0000000000027941 */ /* 0x000fea0003800200 */
.L_x_38:
[----:B------:R-:W-:-:S13]  /*0f70*/  LOP3.LUT P0, R9, R3, 0x3, RZ, 0xc0, !PT ;  /* 0x0000000303097812 */ /* 0x000fda000780c0ff */
[----:B------:R-:W-:Y:S05]  /*0f80*/  @!P0 BRA `(.L_x_37) ;  /* 0x0000000000cc8947 */ /* 0x000fea0003800000 */
[----:B------:R-:W-:Y:S01]  /*0f90*/  ISETP.NE.AND P1, PT, R9, 0x1, PT ;  /* 0x000000010900780c */ /* 0x000fe20003f25270 */
[----:B------:R-:W-:Y:S01]  /*0fa0*/  BSSY.RECONVERGENT B2, `(.L_x_40) ;  /* 0x0000020000027945 */ /* 0x000fe20003800200 */
[----:B------:R-:W-:-:S04]  /*0fb0*/  LOP3.LUT R8, R3, 0x1, RZ, 0xc0, !PT ;  /* 0x0000000103087812 */ /* 0x000fc800078ec0ff */
[----:B------:R-:W-:-:S07]  /*0fc0*/  ISETP.NE.U32.AND P0, PT, R8, 0x1, PT ;  /* 0x000000010800780c */ /* 0x000fce0003f05070 */
[----:B------:R-:W-:Y:S06]  /*0fd0*/  @!P1 BRA `(.L_x_41) ;  /* 0x0000000000709947 */ /* 0x000fec0003800000 */
[----:B------:R-:W0:Y:S01]  /*0fe0*/  LDC.64 R8, c[0x0][0x380] ;  /* 0x0000e000ff087b82 */ /* 0x000e220000000a00 */
[----:B-----5:R-:W-:-:S04]  /*0ff0*/  IMAD.IADD R21, R6, 0x1, R7 ;  /* 0x0000000106157824 */ /* 0x020fc800078e0207 */
[----:B0-----:R-:W-:-:S05]  /*1000*/  IMAD.WIDE R20, R21, 0x4, R8 ;  /* 0x0000000415147825 */ /* 0x001fca00078e0208 */
[----:B------:R-:W2:Y:S04]  /*1010*/  LDG.E R18, desc[UR6][R20.64] ;  /* 0x0000000614127981 */ /* 0x000ea8000c1e1900 */
[----:B------:R-:W3:Y:S01]  /*1020*/  LDG.E R14, desc[UR6][R20.64+0x4] ;  /* 0x00000406140e7981 */ /* 0x000ee2000c1e1900 */
[-C--:B--2---:R-:W-:Y:S02]  /*1030*/  ISETP.NE.AND P1, PT, R18, R4.reuse, PT ;  /* 0x000000041200720c */ /* 0x084fe40003f25270 */
[----:B---3--:R-:W-:-:S11]  /*1040*/  ISETP.NE.AND P2, PT, R14, R4, PT ;  /* 0x000000040e00720c */ /* 0x008fd60003f45270 */
[----:B------:R-:W0:Y:S01]  /*1050*/  @P1 LDC.64 R16, c[0x0][0x3a8] ;  /* 0x0000ea00ff101b82 */ /* 0x000e220000000a00 */
[----:B------:R-:W-:Y:S02]  /*1060*/  @P1 SHF.R.S32.HI R19, RZ, 0x1f, R18 ;  /* 0x0000001fff131819 */ /* 0x000fe40000011412 */
[----:B------:R-:W-:Y:S01]  /*1070*/  @P2 SHF.R.S32.HI R15, RZ, 0x1f, R14 ;  /* 0x0000001fff0f2819 */ /* 0x000fe2000001140e */
[----:B------:R-:W-:-:S04]  /*1080*/  @P1 IMAD.WIDE R18, R2, 0x2710, R18 ;  /* 0x0000271002121825 */ /* 0x000fc800078e0212 */
[----:B------:R-:W1:Y:S01]  /*1090*/  @P2 LDC.64 R8, c[0x0][0x3a8] ;  /* 0x0000ea00ff082b82 */ /* 0x000e620000000a00 */
[----:B------:R-:W-:Y:S01]  /*10a0*/  @P2 IMAD.WIDE R14, R2, 0x2710, R14 ;  /* 0x00002710020e2825 */ /* 0x000fe200078e020e */
[----:B0-----:R-:W-:-:S05]  /*10b0*/  @P1 IADD3 R16, P3, PT, R18, R16, RZ ;  /* 0x0000001012101210 */ /* 0x001fca0007f7e0ff */
[----:B------:R-:W-:Y:S01]  /*10c0*/  @P1 IMAD.X R17, R19, 0x1, R17, P3 ;  /* 0x0000000113111824 */ /* 0x000fe200018e0611 */
[----:B-1----:R-:W-:-:S04]  /*10d0*/  @P2 IADD3 R8, P3, PT, R14, R8, RZ ;  /* 0x000000080e082210 */ /* 0x002fc80007f7e0ff */
[----:B------:R-:W2:Y:S01]  /*10e0*/  @P1 LDG.E.U8 R16, desc[UR6][R16.64] ;  /* 0x0000000610101981 */ /* 0x000ea2000c1e1100 */
[----:B------:R-:W-:-:S05]  /*10f0*/  @P2 IMAD.X R9, R15, 0x1, R9, P3 ;  /* 0x000000010f092824 */ /* 0x000fca00018e0609 */
[----:B------:R-:W3:Y:S01]  /*1100*/  @P2 LDG.E.U8 R8, desc[UR6][R8.64] ;  /* 0x0000000608082981 */ /* 0x000ee2000c1e1100 */
[----:B------:R-:W-:Y:S02]  /*1110*/  @P1 VIADD R14, R0, 0x1 ;  /* 0x00000001000e1836 */ /* 0x000fe40000000000 */
[----:B------:R-:W-:Y:S01]  /*1120*/  VIADD R7, R7, 0x2 ;  /* 0x0000000207077836 */ /* 0x000fe20000000000 */
[----:B--2---:R-:W-:Y:S02]  /*1130*/  ISETP.NE.AND P3, PT, R16, 0x1, P1 ;  /* 0x000000011000780c */ /* 0x004fe40000f65270 */
[----:B---3--:R-:W-:-:S11]  /*1140*/  ISETP.NE.AND P4, PT, R8, 0x1, P2 ;  /* 0x000000010800780c */ /* 0x008fd60001785270 */
[----:B------:R-:W-:-:S04]  /*1150*/  @P3 IMAD.MOV R14, RZ, RZ, R0 ;  /* 0x000000ffff0e3224 */ /* 0x000fc800078e0200 */
[----:B------:R-:W-:-:S05]  /*1160*/  @P1 IMAD.MOV.U32 R0, RZ, RZ, R14 ;  /* 0x000000ffff001224 */ /* 0x000fca00078e000e */
[----:B------:R-:W-:Y:S01]  /*1170*/  @P2 IADD3 R14, PT, PT, R0, 0x1, RZ ;  /* 0x00000001000e2810 */ /* 0x000fe20007ffe0ff */
[----:B------:R-:W-:-:S04]  /*1180*/  @P4 IMAD.MOV R14, RZ, RZ, R0 ;  /* 0x000000ffff0e4224 */ /* 0x000fc800078e0200 */
[----:B------:R-:W-:-:S07]  /*1190*/  @P2 IMAD.MOV.U32 R0, RZ, RZ, R14 ;  /* 0x000000ffff002224 */ /* 0x000fce00078e000e */
.L_x_41:
[----:B------:R-:W-:Y:S05]  /*11a0*/  BSYNC.RECONVERGENT B2 ;  /* 0x0000000000027941 */ /* 0x000fea0003800200 */
.L_x_40:
[----:B------:R-:W-:Y:S05]  /*11b0*/  @P0 BRA `(.L_x_37) ;  /* 0x0000000000400947 */ /* 0x000fea0003800000 */
[----:B------:R-:W0:Y:S01]  /*11c0*/  LDC.64 R8, c[0x0][0x380] ;  /* 0x0000e000ff087b82 */ /* 0x000e220000000a00 */
[----:B-----5:R-:W-:-:S04]  /*11d0*/  IMAD.IADD R7, R6, 0x1, R7 ;  /* 0x0000000106077824 */ /* 0x020fc800078e0207 */
[----:B0-----:R-:W-:-:S06]  /*11e0*/  IMAD.WIDE R6, R7, 0x4, R8 ;  /* 0x0000000407067825 */ /* 0x001fcc00078e0208 */
[----:B------:R-:W2:Y:S02]  /*11f0*/  LDG.E R6, desc[UR6][R6.64] ;  /* 0x0000000606067981 */ /* 0x000ea4000c1e1900 */
[----:B--2---:R-:W-:-:S13]  /*1200*/  ISETP.NE.AND P0, PT, R6, R4, PT ;  /* 0x000000040600720c */ /* 0x004fda0003f05270 */
[----:B------:R-:W-:Y:S05]  /*1210*/  @!P0 BRA `(.L_x_37) ;  /* 0x0000000000288947 */ /* 0x000fea0003800000 */
[----:B------:R-:W0:Y:S01]  /*1220*/  LDCU.64 UR8, c[0x0][0x3a8] ;  /* 0x00007500ff0877ac */ /* 0x000e220008000a00 */
[----:B------:R-:W-:-:S03]  /*1230*/  SHF.R.S32.HI R7, RZ, 0x1f, R6 ;  /* 0x0000001fff077819 */ /* 0x000fc60000011406 */
[----:B------:R-:W-:-:S03]  /*1240*/  IMAD.WIDE R6, R2, 0x2710, R6 ;  /* 0x0000271002067825 */ /* 0x000fc600078e0206 */
[----:B0-----:R-:W-:-:S04]  /*1250*/  IADD3 R6, P0, PT, R6, UR8, RZ ;  /* 0x0000000806067c10 */ /* 0x001fc8000ff1e0ff */
[----:B------:R-:W-:-:S05]  /*1260*/  IADD3.X R7, PT, PT, R7, UR9, RZ, P0, !PT ;  /* 0x0000000907077c10 */ /* 0x000fca00087fe4ff */
[----:B------:R-:W2:Y:S01]  /*1270*/  LDG.E.U8 R6, desc[UR6][R6.64] ;  /* 0x0000000606067981 */ /* 0x000ea2000c1e1100 */
[----:B------:R-:W-:Y:S01]  /*1280*/  VIADD R4, R0, 0x1 ;  /* 0x0000000100047836 */ /* 0x000fe20000000000 */
[----:B--2---:R-:W-:-:S13]  /*1290*/  ISETP.NE.AND P0, PT, R6, 0x1, PT ;  /* 0x000000010600780c */ /* 0x004fda0003f05270 */
[----:B------:R-:W-:-:S04]  /*12a0*/  @P0 IMAD.MOV R4, RZ, RZ, R0 ;  /* 0x000000ffff040224 */ /* 0x000fc800078e0200 */
[----:B------:R-:W-:-:S07]  /*12b0*/  IMAD.MOV.U32 R0, RZ, RZ, R4 ;  /* 0x000000ffff007224 */ /* 0x000fce00078e0004 */
.L_x_37:
[----:B------:R-:W-:Y:S05]  /*12c0*/  BSYNC.RECONVERGENT B1 ;  /* 0x0000000000017941 */ /* 0x000fea0003800200 */
.L_x_36:
[----:B------:R-:W-:-:S07]  /*12d0*/  I2FP.F32.S32 R7, R0 ;  /* 0x0000000000077245 */ /* 0x000fce0000201400 */
.L_x_32:
[----:B------:R-:W-:Y:S05]  /*12e0*/  BSYNC.RECONVERGENT B0 ;  /* 0x0000000000007941 */ /* 0x000fea0003800200 */
.L_x_31:
[----:B------:R-:W-:Y:S01]  /*12f0*/  VIMNMX R3, PT, PT, R3, R5, PT ;  /* 0x0000000503037248 */ /* 0x000fe20003fe0100 */
[----:B------:R-:W-:Y:S01]  /*1300*/  BSSY.RECONVERGENT B0, `(.L_x_42) ;  /* 0x0000015000007945 */ /* 0x000fe20003800200 */
[----:B------:R-:W-:Y:S02]  /*1310*/  IMAD.MOV.U32 R0, RZ, RZ, -0x40800000 ;  /* 0xbf800000ff007424 */ /* 0x000fe400078e00ff */
[----:B------:R-:W-:-:S13]  /*1320*/  ISETP.GE.AND P0, PT, R3, 0x2, PT ;  /* 0x000000020300780c */ /* 0x000fda0003f06270 */
[----:B------:R-:W-:Y:S05]  /*1330*/  @!P0 BRA `(.L_x_43) ;  /* 0x0000000000448947 */ /* 0x000fea0003800000 */
[----:B------:R-:W-:Y:S01]  /*1340*/  VIADD R0, R3, 0xffffffff ;  /* 0xffffffff03007836 */ /* 0x000fe20000000000 */
[----:B------:R-:W-:Y:S04]  /*1350*/  BSSY.RECONVERGENT B1, `(.L_x_44) ;  /* 0x000000d000017945 */ /* 0x000fe80003800200 */
[----:B0-----:R-:W-:-:S04]  /*1360*/  I2FP.F32.U32 R8, R0 ;  /* 0x0000000000087245 */ /* 0x001fc80000201000 */
[----:B------:R-:W0:Y:S08]  /*1370*/  MUFU.RCP R0, R8 ;  /* 0x0000000800007308 */ /* 0x000e300000001000 */
[----:B------:R-:W1:Y:S01]  /*1380*/  FCHK P0, R7, R8 ;  /* 0x0000000807007302 */ /* 0x000e620000000000 */
[----:B0-----:R-:W-:-:S04]  /*1390*/  FFMA R3, -R8, R0, 1 ;  /* 0x3f80000008037423 */ /* 0x001fc80000000100 */
[----:B------:R-:W-:-:S04]  /*13a0*/  FFMA R0, R0, R3, R0 ;  /* 0x0000000300007223 */ /* 0x000fc80000000000 */
[----:B------:R-:W-:-:S04]  /*13b0*/  FFMA R3, R0, R7, RZ ;  /* 0x0000000700037223 */ /* 0x000fc800000000ff */
[----:B------:R-:W-:-:S04]  /*13c0*/  FFMA R4, -R8, R3, R7 ;  /* 0x0000000308047223 */ /* 0x000fc80000000107 */
[----:B------:R-:W-:Y:S01]  /*13d0*/  FFMA R0, R0, R4, R3 ;  /* 0x0000000400007223 */ /* 0x000fe20000000003 */
[----:B-1----:R-:W-:Y:S06]  /*13e0*/  @!P0 BRA `(.L_x_45) ;  /* 0x00000000000c8947 */ /* 0x002fec0003800000 */
[----:B------:R-:W-:Y:S01]  /*13f0*/  IMAD.MOV.U32 R3, RZ, RZ, R7 ;  /* 0x000000ffff037224 */ /* 0x000fe200078e0007 */
[----:B------:R-:W-:-:S07]  /*1400*/  MOV R4, 0x1420 ;  /* 0x0000142000047802 */ /* 0x000fce0000000f00 */
[----:B-----5:R-:W-:Y:S05]  /*1410*/  CALL.REL.NOINC `($__internal_1_$__cuda_sm3x_div_rn_noftz_f32_slowpath) ;  /* 0x0000000000487944 */ /* 0x020fea0003c00000 */
.L_x_45:
[----:B------:R-:W-:Y:S05]  /*1420*/  BSYNC.RECONVERGENT B1 ;  /* 0x0000000000017941 */ /* 0x000fea0003800200 */
.L_x_44:
[----:B------:R-:W-:-:S05]  /*1430*/  HFMA2 R3, -RZ, RZ, 2, 0 ;  /* 0x40000000ff037431 */ /* 0x000fca00000001ff */
[----:B------:R-:W-:-:S07]  /*1440*/  FFMA R0, R0, R3, -1 ;  /* 0xbf80000000007423 */ /* 0x000fce0000000003 */
.L_x_43:
[----:B------:R-:W-:Y:S05]  /*1450*/  BSYNC.RECONVERGENT B0 ;  /* 0x0000000000007941 */ /* 0x000fea0003800200 */
.L_x_42:
[----:B------:R-:W1:Y:S01]  /*1460*/  LDCU.64 UR8, c[0x0][0x3c0] ;  /* 0x00007800ff0877ac */ /* 0x000e620008000a00 */
[----:B------:R-:W-:Y:S01]  /*1470*/  FMNMX R0, R0, 1, PT ;  /* 0x3f80000000007809 */ /* 0x000fe20003800000 */
[----:B------:R-:W-:Y:S01]  /*1480*/  VIADD R2, R2, UR4 ;  /* 0x0000000402027c36 */ /* 0x000fe20008000000 */
[----:B------:R-:W2:Y:S02]  /*1490*/  LDCU UR5, c[0x0][0x3c8] ;  /* 0x00007900ff0577ac */ /* 0x000ea40008000800 */
[----:B------:R-:W-:Y:S02]  /*14a0*/  FMNMX R3, R0, -1, !PT ;  /* 0xbf80000000037809 */ /* 0x000fe40007800000 */
[----:B-1----:R-:W-:Y:S02]  /*14b0*/  LEA R4, P0, R10, UR8, 0x2 ;  /* 0x000000080a047c11 */ /* 0x002fe4000f8010ff */
[----:B-----5:R-:W-:Y:S02]  /*14c0*/  LEA R6, P1, R12, UR8, 0x2 ;  /* 0x000000080c067c11 */ /* 0x020fe4000f8210ff */
[----:B------:R-:W-:-:S02]  /*14d0*/  LEA.HI.X R5, R10, UR9, R11, 0x2, P0 ;  /* 0x000000090a057c11 */ /* 0x000fc400080f140b */
[----:B------:R-:W-:Y:S02]  /*14e0*/  LEA.HI.X R7, R12, UR9, R13, 0x2, P1 ;  /* 0x000000090c077c11 */ /* 0x000fe400088f140d */
[----:B--2---:R-:W-:Y:S01]  /*14f0*/  ISETP.GE.AND P0, PT, R2, UR5, PT ;  /* 0x0000000502007c0c */ /* 0x004fe2000bf06270 */
[----:B------:R2:W-:Y:S04]  /*1500*/  STG.E desc[UR6][R4.64], R3 ;  /* 0x0000000304007986 */ /* 0x0005e8000c101906 */
[----:B------:R2:W-:Y:S08]  /*1510*/  STG.E desc[UR6][R6.64], R3 ;  /* 0x0000000306007986 */ /* 0x0005f0000c101906 */
[----:B------:R-:W-:Y:S05]  /*1520*/  @!P0 BRA `(.L_x_46) ;  /* 0xffffffe800e08947 */ /* 0x000fea000383ffff */
[----:B------:R-:W-:Y:S05]  /*1530*/  EXIT ;  /* 0x000000000000794d */ /* 0x000fea0003800000 */
        .weak           $__internal_1_$__cuda_sm3x_div_rn_noftz_f32_slowpath
        .type           $__internal_1_$__cuda_sm3x_div_rn_noftz_f32_slowpath,@function
        .size           $__internal_1_$__cuda_sm3x_div_rn_noftz_f32_slowpath,(.L_x_75 - $__internal_1_$__cuda_sm3x_div_rn_noftz_f32_slowpath)
$__internal_1_$__cuda_sm3x_div_rn_noftz_f32_slowpath:
[----:B------:R-:W-:Y:S01]  /*1540*/  SHF.R.U32.HI R6, RZ, 0x17, R8 ;  /* 0x00000017ff067819 */ /* 0x000fe20000011608 */
[----:B------:R-:W-:Y:S01]  /*1550*/  BSSY.RECONVERGENT B2, `(.L_x_47) ;  /* 0x0000063000027945 */ /* 0x000fe20003800200 */
[----:B------:R-:W-:Y:S02]  /*1560*/  SHF.R.U32.HI R0, RZ, 0x17, R3 ;  /* 0x00000017ff007819 */ /* 0x000fe40000011603 */
        /* <DEDUP_REMOVED lines=8> */
[----:B------:R-:W-:Y:S01]  /*15f0*/  FSETP.GTU.FTZ.AND P0, PT, |R3|, +INF , PT ;  /* 0x7f8000000300780b */ /* 0x000fe20003f1c200 */
[----:B------:R-:W-:Y:S01]  /*1600*/  IMAD.MOV.U32 R0, RZ, RZ, R8 ;  /* 0x000000ffff007224 */ /* 0x000fe200078e0008 */
        /* <DEDUP_REMOVED lines=22> */
.L_x_48:
[----:B------:R-:W-:Y:S01]  /*1770*/  LEA R7, R6, 0xc0800000, 0x17 ;  /* 0xc080000006077811 */ /* 0x000fe200078eb8ff */
[----:B------:R-:W-:Y:S04]  /*1780*/  BSSY.RECONVERGENT B3, `(.L_x_53) ;  /* 0x0000036000037945 */ /* 0x000fe80003800200 */
[----:B------:R-:W-:Y:S01]  /*1790*/  IMAD.IADD R8, R8, 0x1, -R7 ;  /* 0x0000000108087824 */ /* 0x000fe200078e0a07 */
[----:B------:R-:W-:-:S03]  /*17a0*/  IADD3 R7, PT, PT, R14, -0x7f, RZ ;  /* 0xffffff810e077810 */ /* 0x000fc60007ffe0ff */
[----:B------:R-:W0:Y:S01]  /*17b0*/  MUFU.RCP R9, R8 ;  /* 0x0000000800097308 */ /* 0x000e220000001000 */
[----:B------:R-:W-:Y:S01]  /*17c0*/  FADD.FTZ R15, -R8, -RZ ;  /* 0x800000ff080f7221 */ /* 0x000fe20000010100 */
[C---:B------:R-:W-:Y:S01]  /*17d0*/  IMAD R0, R7.reuse, -0x800000, R3 ;  /* 0xff80000007007824 */ /* 0x040fe200078e0203 */
[----:B------:R-:W-:-:S05]  /*17e0*/  IADD3 R6, PT, PT, R7, 0x7f, -R6 ;  /* 0x0000007f07067810 */ /* 0x000fca0007ffe806 */
[----:B------:R-:W-:Y:S02]  /*17f0*/  IMAD.IADD R6, R6, 0x1, R5 ;  /* 0x0000000106067824 */ /* 0x000fe400078e0205 */
        /* <DEDUP_REMOVED lines=21> */
[C---:B------:R-:W-:Y:S02]  /*1950*/  VIADD R8, R7.reuse, 0x20 ;  /* 0x0000002007087836 */ /* 0x040fe40000000000 */
[CCC-:B------:R-:W-:Y:S01]  /*1960*/  FFMA.RM R6, R16.reuse, R14.reuse, R9.reuse ;  /* 0x0000000e10067223 */ /* 0x1c0fe20000004009 */
[----:B------:R-:W-:Y:S02]  /*1970*/  ISETP.NE.AND P2, PT, R7, RZ, PT ;  /* 0x000000ff0700720c */ /* 0x000fe40003f45270 */
[----:B------:R-:W-:Y:S01]  /*1980*/  LOP3.LUT R5, R3, 0x7fffff, RZ, 0xc0, !PT ;  /* 0x007fffff03057812 */ /* 0x000fe200078ec0ff */
[----:B------:R-:W-:Y:S01]  /*1990*/  FFMA.RP R3, R16, R14, R9 ;  /* 0x0000000e10037223 */ /* 0x000fe20000008009 */
[----:B------:R-:W-:Y:S01]  /*19a0*/  ISETP.NE.AND P1, PT, R7, RZ, PT ;  /* 0x000000ff0700720c */ /* 0x000fe20003f25270 */
[----:B------:R-:W-:Y:S01]  /*19b0*/  IMAD.MOV R7, RZ, RZ, -R7 ;  /* 0x000000ffff077224 */ /* 0x000fe200078e0a07 */
[----:B------:R-:W-:-:S02]  /*19c0*/  LOP3.LUT R5, R5, 0x800000, RZ, 0xfc, !PT ;  /* 0x0080000005057812 */ /* 0x000fc400078efcff */
[----:B------:R-:W-:Y:S02]  /*19d0*/  FSETP.NEU.FTZ.AND P0, PT, R3, R6, PT ;  /* 0x000000060300720b */ /* 0x000fe40003f1d000 */
[----:B------:R-:W-:Y:S02]  /*19e0*/  SHF.L.U32 R8, R5, R8, RZ ;  /* 0x0000000805087219 */ /* 0x000fe400000006ff */
[----:B------:R-:W-:Y:S02]  /*19f0*/  SEL R6, R7, RZ, P2 ;  /* 0x000000ff07067207 */ /* 0x000fe40001000000 */
[----:B------:R-:W-:Y:S02]  /*1a00*/  ISETP.NE.AND P1, PT, R8, RZ, P1 ;  /* 0x000000ff0800720c */ /* 0x000fe40000f25270 */
[----:B------:R-:W-:Y:S02]  /*1a10*/  SHF.R.U32.HI R6, RZ, R6, R5 ;  /* 0x00000006ff067219 */ /* 0x000fe40000011605 */
[----:B------:R-:W-:-:S02]  /*1a20*/  PLOP3.LUT P0, PT, P0, P1, PT, 0xf8, 0x8f ;  /* 0x00000000008f781c */ /* 0x000fc40000703f70 */
[----:B------:R-:W-:Y:S02]  /*1a30*/  SHF.R.U32.HI R8, RZ, 0x1, R6 ;  /* 0x00000001ff087819 */ /* 0x000fe40000011606 */
[----:B------:R-:W-:-:S04]  /*1a40*/  SEL R3, RZ, 0x1, !P0 ;  /* 0x00000001ff037807 */ /* 0x000fc80004000000 */
[----:B------:R-:W-:-:S04]  /*1a50*/  LOP3.LUT R3, R3, 0x1, R8, 0xf8, !PT ;  /* 0x0000000103037812 */ /* 0x000fc800078ef808 */
[----:B------:R-:W-:-:S05]  /*1a60*/  LOP3.LUT R3, R3, R6, RZ, 0xc0, !PT ;  /* 0x0000000603037212 */ /* 0x000fca00078ec0ff */
[----:B------:R-:W-:-:S05]  /*1a70*/  IMAD.IADD R3, R8, 0x1, R3 ;  /* 0x0000000108037824 */ /* 0x000fca00078e0203 */
[----:B------:R-:W-:Y:S01]  /*1a80*/  LOP3.LUT R0, R3, R0, RZ, 0xfc, !PT ;  /* 0x0000000003007212 */ /* 0x000fe200078efcff */
[----:B------:R-:W-:Y:S06]  /*1a90*/  BRA `(.L_x_56) ;  /* 0x0000000000107947 */ /* 0x000fec0003800000 */
.L_x_55:
[----:B------:R-:W-:-:S04]  /*1aa0*/  LOP3.LUT R0, R0, 0x80000000, RZ, 0xc0, !PT ;  /* 0x8000000000007812 */ /* 0x000fc800078ec0ff */
[----:B------:R-:W-:Y:S01]  /*1ab0*/  LOP3.LUT R0, R0, 0x7f800000, RZ, 0xfc, !PT ;  /* 0x7f80000000007812 */ /* 0x000fe200078efcff */
[----:B------:R-:W-:Y:S06]  /*1ac0*/  BRA `(.L_x_56) ;  /* 0x0000000000047947 */ /* 0x000fec0003800000 */
.L_x_54:
[----:B------:R-:W-:-:S07]  /*1ad0*/  IMAD R0, R6, 0x800000, R0 ;  /* 0x0080000006007824 */ /* 0x000fce00078e0200 */
.L_x_56:
[----:B------:R-:W-:Y:S05]  /*1ae0*/  BSYNC.RECONVERGENT B3 ;  /* 0x0000000000037941 */ /* 0x000fea0003800200 */
.L_x_53:
[----:B------:R-:W-:Y:S05]  /*1af0*/  BRA `(.L_x_57) ;  /* 0x0000000000207947 */ /* 0x000fea0003800000 */
.L_x_52:
[----:B------:R-:W-:-:S04]  /*1b00*/  LOP3.LUT R0, R8, 0x80000000, R3, 0x48, !PT ;  /* 0x8000000008007812 */ /* 0x000fc800078e4803 */
[----:B------:R-:W-:Y:S01]  /*1b10*/  LOP3.LUT R0, R0, 0x7f800000, RZ, 0xfc, !PT ;  /* 0x7f80000000007812 */ /* 0x000fe200078efcff */
[----:B------:R-:W-:Y:S06]  /*1b20*/  BRA `(.L_x_57) ;  /* 0x0000000000147947 */ /* 0x000fec0003800000 */
.L_x_51:
[----:B------:R-:W-:Y:S01]  /*1b30*/  LOP3.LUT R0, R8, 0x80000000, R3, 0x48, !PT ;  /* 0x8000000008007812 */ /* 0x000fe200078e4803 */
[----:B------:R-:W-:Y:S06]  /*1b40*/  BRA `(.L_x_57) ;  /* 0x00000000000c7947 */ /* 0x000fec0003800000 */
.L_x_50:
[----:B------:R-:W0:Y:S01]  /*1b50*/  MUFU.RSQ R0, -QNAN ;  /* 0xffc0000000007908 */ /* 0x000e220000001400 */
[----:B------:R-:W-:Y:S05]  /*1b60*/  BRA `(.L_x_57) ;  /* 0x0000000000047947 */ /* 0x000fea0003800000 */
.L_x_49:
[----:B------:R-:W-:-:S07]  /*1b70*/  FADD.FTZ R0, R3, R0 ;  /* 0x0000000003007221 */ /* 0x000fce0000010000 */
.L_x_57:
[----:B------:R-:W-:Y:S05]  /*1b80*/  BSYNC.RECONVERGENT B2 ;  /* 0x0000000000027941 */ /* 0x000fea0003800200 */
.L_x_47:
[----:B------:R-:W-:-:S04]  /*1b90*/  IMAD.MOV.U32 R5, RZ, RZ, 0x0 ;  /* 0x00000000ff057424 */ /* 0x000fc800078e00ff */
[----:B0-----:R-:W-:Y:S05]  /*1ba0*/  RET.REL.NODEC R4 `(_Z21calc_forman_curvaturePiS_S_S_S_PcS_PfS1_i) ;  /* 0xffffffe404147950 */ /* 0x001fea0003c3ffff */
.L_x_58:
        /* <DEDUP_REMOVED lines=13> */
.L_x_75:


//--------------------- .text._Z19find_faces_in_graphPiS_S_S_S_PcS_i --------------------------
	.section	.text._Z19find_faces_in_graphPiS_S_S_S_PcS_i,"ax",@progbits
	.align	128
        .global         _Z19find_faces_in_graphPiS_S_S_S_PcS_i
        .type           _Z19find_faces_in_graphPiS_S_S_S_PcS_i,@function
        .size           _Z19find_faces_in_graphPiS_S_S_S_PcS_i,(.L_x_80 - _Z19find_faces_in_graphPiS_S_S_S_PcS_i)
        .other          _Z19find_faces_in_graphPiS_S_S_S_PcS_i,@"STO_CUDA_ENTRY STV_DEFAULT"
_Z19find_faces_in_graphPiS_S_S_S_PcS_i:
.text._Z19find_faces_in_graphPiS_S_S_S_PcS_i:
        /* <DEDUP_REMOVED lines=10> */
[----:B------:R-:W2:Y:S01]  /*00a0*/  LDCU.64 UR8, c[0x0][0x3a8] ;  /* 0x00007500ff0877ac */ /* 0x000ea20008000a00 */
[----:B------:R-:W3:Y:S01]  /*00b0*/  LDCU.64 UR10, c[0x0][0x3a8] ;  /* 0x00007500ff0a77ac */ /* 0x000ee20008000a00 */
[----:B0-----:R-:W-:-:S12]  /*00c0*/  UIMAD UR4, UR4, UR5, URZ ;  /* 0x00000005040472a4 */ /* 0x001fd8000f8e02ff */
.L_x_70:
[----:B------:R-:W0:Y:S08]  /*00d0*/  LDC.64 R6, c[0x0][0x398] ;  /* 0x0000e600ff067b82 */ /* 0x000e300000000a00 */
[----:B------:R-:W4:Y:S08]  /*00e0*/  LDC.64 R4, c[0x0][0x390] ;  /* 0x0000e400ff047b82 */ /* 0x000f300000000a00 */
[----:B------:R-:W2:Y:S01]  /*00f0*/  LDC.64 R8, c[0x0][0x3a0] ;  /* 0x0000e800ff087b82 */ /* 0x000ea20000000a00 */
[----:B0-----:R-:W-:-:S05]  /*0100*/  IMAD.WIDE R6, R0, 0x4, R6 ;  /* 0x0000000400067825 */ /* 0x001fca00078e0206 */
[----:B-1----:R-:W4:Y:S01]  /*0110*/  LDG.E R2, desc[UR6][R6.64] ;  /* 0x0000000606027981 */ /* 0x002f22000c1e1900 */
[----:B--2---:R-:W-:-:S05]  /*0120*/  IMAD.WIDE R8, R0, 0x4, R8 ;  /* 0x0000000400087825 */ /* 0x004fca00078e0208 */
[----:B------:R0:W5:Y:S01]  /*0130*/  LDG.E R3, desc[UR6][R8.64] ;  /* 0x0000000608037981 */ /* 0x000162000c1e1900 */
[----:B----4-:R-:W-:-:S05]  /*0140*/  IMAD.WIDE R4, R2, 0x4, R4 ;  /* 0x0000000402047825 */ /* 0x010fca00078e0204 */
[----:B------:R-:W2:Y:S01]  /*0150*/  LDG.E R10, desc[UR6][R4.64] ;  /* 0x00000006040a7981 */ /* 0x000ea2000c1e1900 */
[----:B------:R-:W-:Y:S01]  /*0160*/  BSSY.RECONVERGENT B0, `(.L_x_59) ;  /* 0x000001d000007945 */ /* 0x000fe20003800200 */
[----:B--2---:R-:W-:-:S13]  /*0170*/  ISETP.GE.AND P0, PT, R10, 0x1, PT ;  /* 0x000000010a00780c */ /* 0x004fda0003f06270 */
[----:B0-----:R-:W-:Y:S05]  /*0180*/  @!P0 BRA `(.L_x_60) ;  /* 0x0000000000688947 */ /* 0x001fea0003800000 */
[----:B------:R-:W0:Y:S01]  /*0190*/  LDC.64 R8, c[0x0][0x388] ;  /* 0x0000e200ff087b82 */ /* 0x000e220000000a00 */
[----:B------:R-:W-:Y:S02]  /*01a0*/  IMAD.MOV.U32 R12, RZ, RZ, R10 ;  /* 0x000000ffff0c7224 */ /* 0x000fe400078e000a */
[----:B------:R-:W-:-:S05]  /*01b0*/  IMAD.MOV.U32 R13, RZ, RZ, RZ ;  /* 0x000000ffff0d7224 */ /* 0x000fca00078e00ff */
[----:B------:R-:W1:Y:S01]  /*01c0*/  LDC.64 R6, c[0x0][0x380] ;  /* 0x0000e000ff067b82 */ /* 0x000e620000000a00 */
[----:B0-----:R-:W-:-:S07]  /*01d0*/  IMAD.WIDE R8, R2, 0x4, R8 ;  /* 0x0000000402087825 */ /* 0x001fce00078e0208 */
.L_x_63:
[----:B0-----:R-:W2:Y:S02]  /*01e0*/  LDG.E R10, desc[UR6][R8.64] ;  /* 0x00000006080a7981 */ /* 0x001ea4000c1e1900 */
[----:B--2---:R-:W-:-:S05]  /*01f0*/  IADD3 R11, PT, PT, R10, R13, RZ ;  /* 0x0000000d0a0b7210 */ /* 0x004fca0007ffe0ff */
[----:B-1----:R-:W-:-:S06]  /*0200*/  IMAD.WIDE R10, R11, 0x4, R6 ;  /* 0x000000040b0a7825 */ /* 0x002fcc00078e0206 */
[----:B------:R-:W2:Y:S01]  /*0210*/  LDG.E R10, desc[UR6][R10.64] ;  /* 0x000000060a0a7981 */ /* 0x000ea2000c1e1900 */
[----:B------:R-:W-:Y:S01]  /*0220*/  BSSY.RECONVERGENT B1, `(.L_x_61) ;  /* 0x000000e000017945 */ /* 0x000fe20003800200 */
[----:B------:R-:W-:Y:S01]  /*0230*/  VIADD R13, R13, 0x1 ;  /* 0x000000010d0d7836 */ /* 0x000fe20000000000 */
[----:B--2--5:R-:W-:-:S13]  /*0240*/  ISETP.NE.AND P0, PT, R10, R3, PT ;  /* 0x000000030a00720c */ /* 0x024fda0003f05270 */
[----:B------:R-:W-:Y:S05]  /*0250*/  @!P0 BRA `(.L_x_62) ;  /* 0x0000000000288947 */ /* 0x000fea0003800000 */
[----:B------:R-:W-:-:S03]  /*0260*/  SHF.R.S32.HI R11, RZ, 0x1f, R10 ;  /* 0x0000001fff0b7819 */ /* 0x000fc6000001140a */
[----:B------:R-:W-:-:S03]  /*0270*/  IMAD.WIDE R10, R0, 0x2710, R10 ;  /* 0x00002710000a7825 */ /* 0x000fc600078e020a */
[----:B------:R-:W-:-:S04]  /*0280*/  IADD3 R10, P0, PT, R10, UR8, RZ ;  /* 0x000000080a0a7c10 */ /* 0x000fc8000ff1e0ff */
[----:B------:R-:W-:-:S05]  /*0290*/  IADD3.X R11, PT, PT, R11, UR9, RZ, P0, !PT ;  /* 0x000000090b0b7c10 */ /* 0x000fca00087fe4ff */
[----:B------:R-:W2:Y:S02]  /*02a0*/  LDG.E.U8 R14, desc[UR6][R10.64] ;  /* 0x000000060a0e7981 */ /* 0x000ea4000c1e1100 */
[----:B--2---:R-:W-:-:S13]  /*02b0*/  ISETP.NE.AND P0, PT, R14, RZ, PT ;  /* 0x000000ff0e00720c */ /* 0x004fda0003f05270 */
[----:B------:R-:W-:Y:S05]  /*02c0*/  @P0 BRA `(.L_x_62) ;  /* 0x00000000000c0947 */ /* 0x000fea0003800000 */
[----:B------:R-:W-:-:S05]  /*02d0*/  IMAD.MOV.U32 R14, RZ, RZ, 0x2 ;  /* 0x00000002ff0e7424 */ /* 0x000fca00078e00ff */
[----:B------:R0:W-:Y:S04]  /*02e0*/  STG.E.U8 desc[UR6][R10.64], R14 ;  /* 0x0000000e0a007986 */ /* 0x0001e8000c101106 */
[----:B------:R0:W5:Y:S02]  /*02f0*/  LDG.E R12, desc[UR6][R4.64] ;  /* 0x00000006040c7981 */ /* 0x000164000c1e1900 */
.L_x_62:
[----:B---3--:R-:W-:Y:S05]  /*0300*/  BSYNC.RECONVERGENT B1 ;  /* 0x0000000000017941 */ /* 0x008fea0003800200 */
.L_x_61:
[----:B-----5:R-:W-:-:S13]  /*0310*/  ISETP.GE.AND P0, PT, R13, R12, PT ;  /* 0x0000000c0d00720c */ /* 0x020fda0003f06270 */
[----:B------:R-:W-:Y:S05]  /*0320*/  @!P0 BRA `(.L_x_63) ;  /* 0xfffffffc00ac8947 */ /* 0x000fea000383ffff */
.L_x_60:
[----:B---3--:R-:W-:Y:S05]  /*0330*/  BSYNC.RECONVERGENT B0 ;  /* 0x0000000000007941 */ /* 0x008fea0003800200 */
.L_x_59:
[----:B0-----:R-:W0:Y:S02]  /*0340*/  LDC.64 R4, c[0x0][0x390] ;  /* 0x0000e400ff047b82 */ /* 0x001e240000000a00 */
[----:B0----5:R-:W-:-:S05]  /*0350*/  IMAD.WIDE R4, R3, 0x4, R4 ;  /* 0x0000000403047825 */ /* 0x021fca00078e0204 */
[----:B------:R-:W2:Y:S01]  /*0360*/  LDG.E R6, desc[UR6][R4.64] ;  /* 0x0000000604067981 */ /* 0x000ea2000c1e1900 */
[----:B------:R-:W-:Y:S01]  /*0370*/  BSSY.RECONVERGENT B0, `(.L_x_64) ;  /* 0x0000026000007945 */ /* 0x000fe20003800200 */
[----:B--2---:R-:W-:-:S13]  /*0380*/  ISETP.GE.AND P0, PT, R6, 0x1, PT ;  /* 0x000000010600780c */ /* 0x004fda0003f06270 */
[----:B------:R-:W-:Y:S05]  /*0390*/  @!P0 BRA `(.L_x_65) ;  /* 0x00000000008c8947 */ /* 0x000fea0003800000 */
[----:B------:R-:W0:Y:S08]  /*03a0*/  LDC.64 R8, c[0x0][0x388] ;  /* 0x0000e200ff087b82 */ /* 0x000e300000000a00 */
[----:B------:R-:W1:Y:S08]  /*03b0*/  LDC.64 R10, c[0x0][0x3b0] ;  /* 0x0000ec00ff0a7b82 */ /* 0x000e700000000a00 */
[----:B------:R-:W2:Y:S01]  /*03c0*/  LDC.64 R6, c[0x0][0x380] ;  /* 0x0000e000ff067b82 */ /* 0x000ea20000000a00 */
[----:B0-----:R-:W-:-:S04]  /*03d0*/  IMAD.WIDE R8, R3, 0x4, R8 ;  /* 0x0000000403087825 */ /* 0x001fc800078e0208 */
[----:B------:R-:W-:Y:S02]  /*03e0*/  HFMA2 R3, -RZ, RZ, 0, 0 ;  /* 0x00000000ff037431 */ /* 0x000fe400000001ff */
[----:B-1----:R-:W-:-:S07]  /*03f0*/  IMAD.WIDE R10, R0, 0x4, R10 ;  /* 0x00000004000a7825 */ /* 0x002fce00078e020a */
.L_x_69:
[----:B------:R-:W3:Y:S02]  /*0400*/  LDG.E R12, desc[UR6][R8.64] ;  /* 0x00000006080c7981 */ /* 0x000ee4000c1e1900 */
[----:B---3--:R-:W-:-:S04]  /*0410*/  IMAD.IADD R13, R12, 0x1, R3 ;  /* 0x000000010c0d7824 */ /* 0x008fc800078e0203 */
[----:B--2---:R-:W-:-:S06]  /*0420*/  IMAD.WIDE R12, R13, 0x4, R6 ;  /* 0x000000040d0c7825 */ /* 0x004fcc00078e0206 */
[----:B------:R-:W2:Y:S01]  /*0430*/  LDG.E R12, desc[UR6][R12.64] ;  /* 0x000000060c0c7981 */ /* 0x000ea2000c1e1900 */
[----:B------:R-:W-:Y:S01]  /*0440*/  BSSY.RECONVERGENT B1, `(.L_x_66) ;  /* 0x0000014000017945 */ /* 0x000fe20003800200 */
[----:B--2---:R-:W-:-:S13]  /*0450*/  ISETP.NE.AND P0, PT, R12, R2, PT ;  /* 0x000000020c00720c */ /* 0x004fda0003f05270 */
[----:B------:R-:W-:Y:S05]  /*0460*/  @!P0 BRA `(.L_x_67) ;  /* 0x0000000000448947 */ /* 0x000fea0003800000 */
[----:B------:R-:W-:-:S03]  /*0470*/  SHF.R.S32.HI R13, RZ, 0x1f, R12 ;  /* 0x0000001fff0d7819 */ /* 0x000fc6000001140c */
[----:B------:R-:W-:-:S03]  /*0480*/  IMAD.WIDE R12, R0, 0x2710, R12 ;  /* 0x00002710000c7825 */ /* 0x000fc600078e020c */
[----:B------:R-:W-:-:S04]  /*0490*/  IADD3 R12, P0, PT, R12, UR10, RZ ;  /* 0x0000000a0c0c7c10 */ /* 0x000fc8000ff1e0ff */
[----:B------:R-:W-:-:S05]  /*04a0*/  IADD3.X R13, PT, PT, R13, UR11, RZ, P0, !PT ;  /* 0x0000000b0d0d7c10 */ /* 0x000fca00087fe4ff */
[----:B------:R-:W2:Y:S02]  /*04b0*/  LDG.E.U8 R14, desc[UR6][R12.64] ;  /* 0x000000060c0e7981 */ /* 0x000ea4000c1e1100 */
[----:B--2---:R-:W-:-:S13]  /*04c0*/  ISETP.NE.AND P0, PT, R14, 0x2, PT ;  /* 0x000000020e00780c */ /* 0x004fda0003f05270 */
[----:B------:R-:W-:Y:S05]  /*04d0*/  @!P0 BRA `(.L_x_68) ;  /* 0x0000000000148947 */ /* 0x000fea0003800000 */
[----:B------:R-:W-:-:S13]  /*04e0*/  ISETP.NE.AND P0, PT, R14, RZ, PT ;  /* 0x000000ff0e00720c */ /* 0x000fda0003f05270 */
[----:B------:R-:W-:Y:S05]  /*04f0*/  @P0 BRA `(.L_x_67) ;  /* 0x0000000000200947 */ /* 0x000fea0003800000 */
[----:B------:R-:W-:-:S05]  /*0500*/  MOV R14, 0x3 ;  /* 0x00000003000e7802 */ /* 0x000fca0000000f00 */
[----:B------:R1:W-:Y:S01]  /*0510*/  STG.E.U8 desc[UR6][R12.64], R14 ;  /* 0x0000000e0c007986 */ /* 0x0003e2000c101106 */
[----:B------:R-:W-:Y:S05]  /*0520*/  BRA `(.L_x_67) ;  /* 0x0000000000147947 */ /* 0x000fea0003800000 */
.L_x_68:
[----:B------:R-:W-:-:S05]  /*0530*/  IMAD.MOV.U32 R16, RZ, RZ, 0x1 ;  /* 0x00000001ff107424 */ /* 0x000fca00078e00ff */
[----:B------:R0:W-:Y:S04]  /*0540*/  STG.E.U8 desc[UR6][R12.64], R16 ;  /* 0x000000100c007986 */ /* 0x0001e8000c101106 */
[----:B------:R-:W2:Y:S02]  /*0550*/  LDG.E R14, desc[UR6][R10.64] ;  /* 0x000000060a0e7981 */ /* 0x000ea4000c1e1900 */
[----:B--2---:R-:W-:-:S05]  /*0560*/  IADD3 R15, PT, PT, R14, 0x1, RZ ;  /* 0x000000010e0f7810 */ /* 0x004fca0007ffe0ff */
[----:B------:R0:W-:Y:S02]  /*0570*/  STG.E desc[UR6][R10.64], R15 ;  /* 0x0000000f0a007986 */ /* 0x0001e4000c101906 */
.L_x_67:
[----:B------:R-:W-:Y:S05]  /*0580*/  BSYNC.RECONVERGENT B1 ;  /* 0x0000000000017941 */ /* 0x000fea0003800200 */
.L_x_66:
[----:B01----:R-:W2:Y:S01]  /*0590*/  LDG.E R12, desc[UR6][R4.64] ;  /* 0x00000006040c7981 */ /* 0x003ea2000c1e1900 */
[----:B------:R-:W-:-:S05]  /*05a0*/  VIADD R3, R3, 0x1 ;  /* 0x0000000103037836 */ /* 0x000fca0000000000 */
[----:B--2---:R-:W-:-:S13]  /*05b0*/  ISETP.GE.AND P0, PT, R3, R12, PT ;  /* 0x0000000c0300720c */ /* 0x004fda0003f06270 */
[----:B------:R-:W-:Y:S05]  /*05c0*/  @!P0 BRA `(.L_x_69) ;  /* 0xfffffffc008c8947 */ /* 0x000fea000383ffff */
.L_x_65:
[----:B------:R-:W-:Y:S05]  /*05d0*/  BSYNC.RECONVERGENT B0 ;  /* 0x0000000000007941 */ /* 0x000fea0003800200 */
.L_x_64:
[----:B------:R-:W0:Y:S01]  /*05e0*/  LDCU UR5, c[0x0][0x3b8] ;  /* 0x00007700ff0577ac */ /* 0x000e220008000800 */
[----:B------:R-:W-:-:S04]  /*05f0*/  IADD3 R0, PT, PT, R0, UR4, RZ ;  /* 0x0000000400007c10 */ /* 0x000fc8000fffe0ff */
[----:B0-----:R-:W-:-:S13]  /*0600*/  ISETP.GE.AND P0, PT, R0, UR5, PT ;  /* 0x0000000500007c0c */ /* 0x001fda000bf06270 */
[----:B------:R-:W-:Y:S05]  /*0610*/  @!P0 BRA `(.L_x_70) ;  /* 0xfffffff800ac8947 */ /* 0x000fea000383ffff */
[----:B------:R-:W-:Y:S05]  /*0620*/  EXIT ;  /* 0x000000000000794d */ /* 0x000fea0003800000 */
.L_x_71:
        /* <DEDUP_REMOVED lines=13> */
.L_x_80:


//--------------------- .text._Z18init_one_on_devicePfi --------------------------
	.section	.text._Z18init_one_on_devicePfi,"ax",@progbits
	.align	128
        .global         _Z18init_one_on_devicePfi
        .type           _Z18init_one_on_devicePfi,@function
        .size           _Z18init_one_on_devicePfi,(.L_x_81 - _Z18init_one_on_devicePfi)
        .other          _Z18init_one_on_devicePfi,@"STO_CUDA_ENTRY STV_DEFAULT"
_Z18init_one_on_devicePfi:
.text._Z18init_one_on_devicePfi:
[----:B------:R-:W-:Y:S01]  /*0000*/  LDC R1, c[0x0][0x37c] ;  /* 0x0000df00ff017b82 */ /* 0x000fe20000000800 */
[----:B------:R-:W0:Y:S07]  /*0010*/  S2R R0, SR_TID.X ;  /* 0x0000000000007919 */ /* 0x000e2e0000002100 */
[----:B------:R-:W0:Y:S01]  /*0020*/  S2UR UR4, SR_CTAID.X ;  /* 0x00000000000479c3 */ /* 0x000e220000002500 */
[----:B------:R-:W1:Y:S07]  /*0030*/  LDCU UR5, c[0x0][0x388] ;  /* 0x00007100ff0577ac */ /* 0x000e6e0008000800 */
[----:B------:R-:W0:Y:S02]  /*0040*/  LDC R7, c[0x0][0x360] ;  /* 0x0000d800ff077b82 */ /* 0x000e240000000800 */
[----:B0-----:R-:W-:-:S05]  /*0050*/  IMAD R0, R7, UR4, R0 ;  /* 0x0000000407007c24 */ /* 0x001fca000f8e0200 */
[----:B-1----:R-:W-:-:S13]  /*0060*/  ISETP.GE.AND P0, PT, R0, UR5, PT ;  /* 0x0000000500007c0c */ /* 0x002fda000bf06270 */
[----:B------:R-:W-:Y:S05]  /*0070*/  @P0 EXIT ;  /* 0x000000000000094d */ /* 0x000fea0003800000 */
[----:B------:R-:W0:Y:S01]  /*0080*/  LDC.64 R4, c[0x0][0x380] ;  /* 0x0000e000ff047b82 */ /* 0x000e220000000a00 */
[----:B------:R-:W1:Y:S01]  /*0090*/  LDCU UR4, c[0x0][0x370] ;  /* 0x00006e00ff0477ac */ /* 0x000e620008000800 */
[----:B------:R-:W-:Y:S01]  /*00a0*/  HFMA2 R9, -RZ, RZ, 1.875, 0 ;  /* 0x3f800000ff097431 */ /* 0x000fe200000001ff */
[----:B------:R-:W2:Y:S01]  /*00b0*/  LDCU.64 UR6, c[0x0][0x358] ;  /* 0x00006b00ff0677ac */ /* 0x000ea20008000a00 */
[----:B-1----:R-:W-:-:S07]  /*00c0*/  IMAD R7, R7, UR4, RZ ;  /* 0x0000000407077c24 */ /* 0x002fce000f8e02ff */
.L_x_72:
[----:B0-----:R-:W-:Y:S01]  /*00d0*/  IMAD.WIDE R2, R0, 0x4, R4 ;  /* 0x0000000400027825 */ /* 0x001fe200078e0204 */
[----:B------:R-:W-:-:S04]  /*00e0*/  IADD3 R0, PT, PT, R7, R0, RZ ;  /* 0x0000000007007210 */ /* 0x000fc80007ffe0ff */
[----:B--2---:R1:W-:Y:S01]  /*00f0*/  STG.E desc[UR6][R2.64], R9 ;  /* 0x0000000902007986 */ /* 0x0043e2000c101906 */
[----:B------:R-:W-:-:S13]  /*0100*/  ISETP.GE.AND P0, PT, R0, UR5, PT ;  /* 0x0000000500007c0c */ /* 0x000fda000bf06270 */
[----:B-1----:R-:W-:Y:S05]  /*0110*/  @!P0 BRA `(.L_x_72) ;  /* 0xfffffffc00ec8947 */ /* 0x002fea000383ffff */
[----:B------:R-:W-:Y:S05]  /*0120*/  EXIT ;  /* 0x000000000000794d */ /* 0x000fea0003800000 */
.L_x_73:
        /* <DEDUP_REMOVED lines=13> */
.L_x_81:


//--------------------- .nv.shared.reserved.0     --------------------------
	.section	.nv.shared.reserved.0,"aw",@nobits
	.weak		__nv_reservedSMEM_offset_0_alias
	.size		__nv_reservedSMEM_offset_0_alias, 0, 64
	.other		__nv_reservedSMEM_offset_0_alias,@"STO_CUDA_RESERVED_SHARED STV_DEFAULT"
__nv_reservedSMEM_offset_0_alias:
	.zero		0
	.zero		64


//--------------------- .nv.shared._Z19array_sum_blockwisePfiS_ --------------------------
	.section	.nv.shared._Z19array_sum_blockwisePfiS_,"aw",@nobits
	.sectionflags	@""
	.align	4
.nv.shared._Z19array_sum_blockwisePfiS_:
	.zero		2048


//--------------------- .nv.constant0._Z17normalize_weightsPffii --------------------------
	.section	.nv.constant0._Z17normalize_weightsPffii,"a",@progbits
	.sectionflags	@""
	.align	4
.nv.constant0._Z17normalize_weightsPffii:
	.zero		916


//--------------------- .nv.constant0._Z19array_sum_blockwisePfiS_ --------------------------
	.section	.nv.constant0._Z19array_sum_blockwisePfiS_,"a",@progbits
	.sectionflags	@""
	.align	4
.nv.constant0._Z19array_sum_blockwisePfiS_:
	.zero		920


//--------------------- .nv.constant0._Z18update_weight_softPiS_S_S_S_PfS0_fi --------------------------
	.section	.nv.constant0._Z18update_weight_softPiS_S_S_S_PfS0_fi,"a",@progbits
	.sectionflags	@""
	.align	4
.nv.constant0._Z18update_weight_softPiS_S_S_S_PfS0_fi:
	.zero		960


//--------------------- .nv.constant0._Z21calc_forman_curvaturePiS_S_S_S_PcS_PfS1_i --------------------------
	.section	.nv.constant0._Z21calc_forman_curvaturePiS_S_S_S_PcS_PfS1_i,"a",@progbits
	.sectionflags	@""
	.align	4
.nv.constant0._Z21calc_forman_curvaturePiS_S_S_S_PcS_PfS1_i:
	.zero		972


//--------------------- .nv.constant0._Z19find_faces_in_graphPiS_S_S_S_PcS_i --------------------------
	.section	.nv.constant0._Z19find_faces_in_graphPiS_S_S_S_PcS_i,"a",@progbits
	.sectionflags	@""
	.align	4
.nv.constant0._Z19find_faces_in_graphPiS_S_S_S_PcS_i:
	.zero		956


//--------------------- .nv.constant0._Z18init_one_on_devicePfi --------------------------
	.section	.nv.constant0._Z18init_one_on_devicePfi,"a",@progbits
	.sectionflags	@""
	.align	4
.nv.constant0._Z18init_one_on_devicePfi:
	.zero		908


//--------------------- SYMBOLS --------------------------

	.type		.nv.reservedSmem.offset0,@object
	.size		.nv.reservedSmem.offset0,0x4
	.type		.nv.reservedSmem.cap,@object
	.size		.nv.reservedSmem.cap,0x4
